	.target	sm_100a

	.elftype	@"ET_EXEC"


//--------------------- .note.nv.tkinfo           --------------------------
	.section	.note.nv.tkinfo,"",@"SHT_NOTE"
	.sectionflags	@"SHF_NOTE_NV_TKINFO"
	.tkinfo
        /*0018*/ 	.word	0x00000081
        /*0030*/ 	.string	""
        /*0030*/ 	.string	"ptxas-blackwell"
        /*0030*/ 	.string	"Cuda compilation tools, release 12.9, V12.9.86"
        /*0030*/ 	.string	"Build cuda_12.9.r12.9/compiler.36037853_0"
        /*0030*/ 	.string	"-v  -suppress-debug-info  -lineinfo  -arch sm_100a "



//--------------------- .note.nv.cuver            --------------------------
	.section	.note.nv.cuver,"",@"SHT_NOTE"
	.sectionflags	@"SHF_NOTE_NV_CUVER"
        /*0018*/ 	.short	0x0001
        /*001a*/ 	.short	0x0064
        /*001c*/ 	.short	0x0001
        /*001e*/ 	.short	0x0000
        /*0020*/ 	.short	0x0001
        /*0022*/ 	.short	0x0000


//--------------------- .nv.info                  --------------------------
	.section	.nv.info,"",@"SHT_CUDA_INFO"
	.align	4


	//----- nvinfo : EIATTR_REGCOUNT
	.align		4
        /*0000*/ 	.byte	0x04, 0x2f
        /*0002*/ 	.short	(.L_4 - .L_3)
	.align		4
.L_3:
        /*0004*/ 	.word	index@(gluon_tcgen05)
        /*0008*/ 	.word	0x00000047


	//----- nvinfo : EIATTR_FRAME_SIZE
	.align		4
.L_4:
        /*000c*/ 	.byte	0x04, 0x11
        /*000e*/ 	.short	(.L_6 - .L_5)
	.align		4
.L_5:
        /*0010*/ 	.word	index@($__internal_2_$__cuda_sm10x_tcgen05_guardrail_trap_unallocated_columns_being_dealloced)
        /*0014*/ 	.word	0x00000000


	//----- nvinfo : EIATTR_FRAME_SIZE
	.align		4
.L_6:
        /*0018*/ 	.byte	0x04, 0x11
        /*001a*/ 	.short	(.L_8 - .L_7)
	.align		4
.L_7:
        /*001c*/ 	.word	index@($__internal_1_$__cuda_sm10x_tcgen05_guardrail_trap_phase_invalid_during_alloc)
        /*0020*/ 	.word	0x00000000


	//----- nvinfo : EIATTR_FRAME_SIZE
	.align		4
.L_8:
        /*0024*/ 	.byte	0x04, 0x11
        /*0026*/ 	.short	(.L_10 - .L_9)
	.align		4
.L_9:
        /*0028*/ 	.word	index@($__internal_0_$__cuda_sm10x_tcgen05_guardrail_trap_col_being_dealloced_not_returned_by_alloc)
        /*002c*/ 	.word	0x00000000


	//----- nvinfo : EIATTR_FRAME_SIZE
	.align		4
.L_10:
        /*0030*/ 	.byte	0x04, 0x11
        /*0032*/ 	.short	(.L_12 - .L_11)
	.align		4
.L_11:
        /*0034*/ 	.word	index@(gluon_tcgen05)
        /*0038*/ 	.word	0x00000000


	//----- nvinfo : EIATTR_MIN_STACK_SIZE
	.align		4
.L_12:
        /*003c*/ 	.byte	0x04, 0x12
        /*003e*/ 	.short	(.L_14 - .L_13)
	.align		4
.L_13:
        /*0040*/ 	.word	index@(gluon_tcgen05)
        /*0044*/ 	.word	0x00000000
.L_14:


//--------------------- .nv.info.gluon_tcgen05    --------------------------
	.section	.nv.info.gluon_tcgen05,"",@"SHT_CUDA_INFO"
	.sectionflags	@""
	.align	4


	//----- nvinfo : EIATTR_CUDA_API_VERSION
	.align		4
        /*0000*/ 	.byte	0x04, 0x37
        /*0002*/ 	.short	(.L_16 - .L_15)
.L_15:
        /*0004*/ 	.word	0x00000081


	//----- nvinfo : EIATTR_KPARAM_INFO
	.align		4
.L_16:
        /*0008*/ 	.byte	0x04, 0x17
        /*000a*/ 	.short	(.L_18 - .L_17)
.L_17:
        /*000c*/ 	.word	0x00000000
        /*0010*/ 	.short	0x000a
        /*0012*/ 	.short	0x0048
        /*0014*/ 	.byte	0x00, 0xf4, 0x21, 0x00


	//----- nvinfo : EIATTR_KPARAM_INFO
	.align		4
.L_18:
        /*0018*/ 	.byte	0x04, 0x17
        /*001a*/ 	.short	(.L_20 - .L_19)
.L_19:
        /*001c*/ 	.word	0x00000000
        /*0020*/ 	.short	0x0009
        /*0022*/ 	.short	0x0040
        /*0024*/ 	.byte	0x00, 0xf4, 0x21, 0x00


	//----- nvinfo : EIATTR_KPARAM_INFO
	.align		4
.L_20:
        /*0028*/ 	.byte	0x04, 0x17
        /*002a*/ 	.short	(.L_22 - .L_21)
.L_21:
        /*002c*/ 	.word	0x00000000
        /*0030*/ 	.short	0x0008
        /*0032*/ 	.short	0x0038
        /*0034*/ 	.byte	0x00, 0xf0, 0x21, 0x00


	//----- nvinfo : EIATTR_KPARAM_INFO
	.align		4
.L_22:
        /*0038*/ 	.byte	0x04, 0x17
        /*003a*/ 	.short	(.L_24 - .L_23)
.L_23:
        /*003c*/ 	.word	0x00000000
        /*0040*/ 	.short	0x0007
        /*0042*/ 	.short	0x0030
        /*0044*/ 	.byte	0x00, 0xf0, 0x21, 0x00


	//----- nvinfo : EIATTR_KPARAM_INFO
	.align		4
.L_24:
        /*0048*/ 	.byte	0x04, 0x17
        /*004a*/ 	.short	(.L_26 - .L_25)
.L_25:
        /*004c*/ 	.word	0x00000000
        /*0050*/ 	.short	0x0006
        /*0052*/ 	.short	0x0028
        /*0054*/ 	.byte	0x00, 0xf0, 0x21, 0x00


	//----- nvinfo : EIATTR_KPARAM_INFO
	.align		4
.L_26:
        /*0058*/ 	.byte	0x04, 0x17
        /*005a*/ 	.short	(.L_28 - .L_27)
.L_27:
        /*005c*/ 	.word	0x00000000
        /*0060*/ 	.short	0x0005
        /*0062*/ 	.short	0x0020
        /*0064*/ 	.byte	0x00, 0xf0, 0x11, 0x00


	//----- nvinfo : EIATTR_KPARAM_INFO
	.align		4
.L_28:
        /*0068*/ 	.byte	0x04, 0x17
        /*006a*/ 	.short	(.L_30 - .L_29)
.L_29:
        /*006c*/ 	.word	0x00000000
        /*0070*/ 	.short	0x0004
        /*0072*/ 	.short	0x001c
        /*0074*/ 	.byte	0x00, 0xf0, 0x11, 0x00


	//----- nvinfo : EIATTR_KPARAM_INFO
	.align		4
.L_30:
        /*0078*/ 	.byte	0x04, 0x17
        /*007a*/ 	.short	(.L_32 - .L_31)
.L_31:
        /*007c*/ 	.word	0x00000000
        /*0080*/ 	.short	0x0003
        /*0082*/ 	.short	0x0018
        /*0084*/ 	.byte	0x00, 0xf0, 0x11, 0x00


	//----- nvinfo : EIATTR_KPARAM_INFO
	.align		4
.L_32:
        /*0088*/ 	.byte	0x04, 0x17
        /*008a*/ 	.short	(.L_34 - .L_33)
.L_33:
        /*008c*/ 	.word	0x00000000
        /*0090*/ 	.short	0x0002
        /*0092*/ 	.short	0x0010
        /*0094*/ 	.byte	0x00, 0xf4, 0x21, 0x00


	//----- nvinfo : EIATTR_KPARAM_INFO
	.align		4
.L_34:
        /*0098*/ 	.byte	0x04, 0x17
        /*009a*/ 	.short	(.L_36 - .L_35)
.L_35:
        /*009c*/ 	.word	0x00000000
        /*00a0*/ 	.short	0x0001
        /*00a2*/ 	.short	0x0008
        /*00a4*/ 	.byte	0x00, 0xf4, 0x21, 0x00


	//----- nvinfo : EIATTR_KPARAM_INFO
	.align		4
.L_36:
        /*00a8*/ 	.byte	0x04, 0x17
        /*00aa*/ 	.short	(.L_38 - .L_37)
.L_37:
        /*00ac*/ 	.word	0x00000000
        /*00b0*/ 	.short	0x0000
        /*00b2*/ 	.short	0x0000
        /*00b4*/ 	.byte	0x00, 0xf4, 0x21, 0x00


	//----- nvinfo : EIATTR_AT_ENTRY_FRAGMENTS
	.align		4
.L_38:
        /*00b8*/ 	.byte	0x04, 0x4f
        /*00ba*/ 	.short	(.L_40 - .L_39)


	//   ....[0]....
.L_39:
        /*00bc*/ 	.word	0x00000004


	//----- nvinfo : EIATTR_RESERVED_SMEM_USED
	.align		4
.L_40:
        /*00c0*/ 	.byte	0x01, 0x41
	.zero		2


	//----- nvinfo : EIATTR_SPARSE_MMA_MASK
	.align		4
        /*00c4*/ 	.byte	0x03, 0x50
        /*00c6*/ 	.short	0x0000


	//----- nvinfo : EIATTR_TCGEN05_1CTA_USED
	.align		4
        /*00c8*/ 	.byte	0x01, 0x51
	.zero		2


	//----- nvinfo : EIATTR_MAXREG_COUNT
	.align		4
        /*00cc*/ 	.byte	0x03, 0x1b
        /*00ce*/ 	.short	0x00ff


	//----- nvinfo : EIATTR_NUM_BARRIERS
	.align		4
        /*00d0*/ 	.byte	0x02, 0x4c
        /*00d2*/ 	.byte	0x01
	.zero		1


	//----- nvinfo : EIATTR_INT_WARP_WIDE_INSTR_OFFSETS
	.align		4
        /*00d4*/ 	.byte	0x04, 0x31
        /*00d6*/ 	.short	(.L_42 - .L_41)


	//   ....[0]....
.L_41:
        /*00d8*/ 	.word	0x00001730


	//   ....[1]....
        /*00dc*/ 	.word	0x00001750


	//   ....[2]....
        /*00e0*/ 	.word	0x000017c0


	//   ....[3]....
        /*00e4*/ 	.word	0x000018e0


	//   ....[4]....
        /*00e8*/ 	.word	0x000018f0


	//   ....[5]....
        /*00ec*/ 	.word	0x00001910


	//   ....[6]....
        /*00f0*/ 	.word	0x00001980


	//   ....[7]....
        /*00f4*/ 	.word	0x00001c10


	//   ....[8]....
        /*00f8*/ 	.word	0x00001c20


	//   ....[9]....
        /*00fc*/ 	.word	0x00001d70


	//   ....[10]....
        /*0100*/ 	.word	0x00001d80


	//   ....[11]....
        /*0104*/ 	.word	0x00001dc0


	//   ....[12]....
        /*0108*/ 	.word	0x00001e00


	//   ....[13]....
        /*010c*/ 	.word	0x00001fa0


	//   ....[14]....
        /*0110*/ 	.word	0x00001fb0


	//   ....[15]....
        /*0114*/ 	.word	0x00002220


	//   ....[16]....
        /*0118*/ 	.word	0x00002230


	//   ....[17]....
        /*011c*/ 	.word	0x00002720


	//   ....[18]....
        /*0120*/ 	.word	0x00002770


	//----- nvinfo : EIATTR_COOP_GROUP_MASK_REGIDS
	.align		4
.L_42:
        /*0124*/ 	.byte	0x04, 0x29
        /*0126*/ 	.short	(.L_44 - .L_43)


	//   ....[0]....
.L_43:
        /*0128*/ 	.word	0xffffffff


	//   ....[1]....
        /*012c*/ 	.word	0xffffffff


	//   ....[2]....
        /*0130*/ 	.word	0xffffffff


	//   ....[3]....
        /*0134*/ 	.word	0xffffffff


	//   ....[4]....
        /*0138*/ 	.word	0xffffffff


	//   ....[5]....
        /*013c*/ 	.word	0xffffffff


	//   ....[6]....
        /*0140*/ 	.word	0xffffffff


	//   ....[7]....
        /*0144*/ 	.word	0xffffffff


	//   ....[8]....
        /*0148*/ 	.word	0xffffffff


	//   ....[9]....
        /*014c*/ 	.word	0xffffffff


	//----- nvinfo : EIATTR_COOP_GROUP_INSTR_OFFSETS
	.align		4
.L_44:
        /*0150*/ 	.byte	0x04, 0x28
        /*0152*/ 	.short	(.L_46 - .L_45)


	//   ....[0]....
.L_45:
        /*0154*/ 	.word	0x00000050


	//   ....[1]....
        /*0158*/ 	.word	0x00000310


	//   ....[2]....
        /*015c*/ 	.word	0x00000500


	//   ....[3]....
        /*0160*/ 	.word	0x000009c0


	//   ....[4]....
        /*0164*/ 	.word	0x00000b00


	//   ....[5]....
        /*0168*/ 	.word	0x00000fb0


	//   ....[6]....
        /*016c*/ 	.word	0x000010f0


	//   ....[7]....
        /*0170*/ 	.word	0x000015e0


	//   ....[8]....
        /*0174*/ 	.word	0x000025b0


	//   ....[9]....
        /*0178*/ 	.word	0x00002820


	//----- nvinfo : EIATTR_VRC_CTA_INIT_COUNT
	.align		4
.L_46:
        /*017c*/ 	.byte	0x02, 0x4a
        /*017e*/ 	.byte	0x80
	.zero		1


	//----- nvinfo : EIATTR_MBARRIER_INSTR_OFFSETS
	.align		4
        /*0180*/ 	.byte	0x04, 0x39
        /*0182*/ 	.short	(.L_48 - .L_47)


	//   ....[0]....
.L_47:
        /*0184*/ 	.word	0x000017e0
        /*0188*/ 	.word	0x000000ff
        /*018c*/ 	.word	0x00006000
        /*0190*/ 	.short	0x0100
        /*0192*/ 	.byte	0x0a
	.zero		1


	//   ....[1]....
        /*0194*/ 	.word	0x00001800
        /*0198*/ 	.word	0x000000ff
        /*019c*/ 	.word	0x00006010
        /*01a0*/ 	.short	0x0100
        /*01a2*/ 	.byte	0x0a
	.zero		1


	//   ....[2]....
        /*01a4*/ 	.word	0x00001ad0
        /*01a8*/ 	.word	0x000000ff
        /*01ac*/ 	.word	0x00006000
        /*01b0*/ 	.short	0x010a
        /*01b2*/ 	.byte	0x0a
	.zero		1


	//   ....[3]....
        /*01b4*/ 	.word	0x00001c70
        /*01b8*/ 	.word	0x000000ff
        /*01bc*/ 	.word	0x00006010
        /*01c0*/ 	.short	0x010a
        /*01c2*/ 	.byte	0x0a
	.zero		1


	//   ....[4]....
        /*01c4*/ 	.word	0x00001e80
        /*01c8*/ 	.word	0x000000ff
        /*01cc*/ 	.word	0x00006000
        /*01d0*/ 	.short	0x010a
        /*01d2*/ 	.byte	0x0a
	.zero		1


	//   ....[5]....
        /*01d4*/ 	.word	0x00001ff0
        /*01d8*/ 	.word	0x000000ff
        /*01dc*/ 	.word	0x00006010
        /*01e0*/ 	.short	0x010a
        /*01e2*/ 	.byte	0x0a
	.zero		1


	//   ....[6]....
        /*01e4*/ 	.word	0x00002080
        /*01e8*/ 	.word	0x000000ff
        /*01ec*/ 	.word	0x00006000
        /*01f0*/ 	.short	0x0108
        /*01f2*/ 	.byte	0x0a
	.zero		1


	//   ....[7]....
        /*01f4*/ 	.word	0x00002090
        /*01f8*/ 	.word	0x000000ff
        /*01fc*/ 	.word	0x00006010
        /*0200*/ 	.short	0x0108
        /*0202*/ 	.byte	0x0a
	.zero		1


	//   ....[8]....
        /*0204*/ 	.word	0x00002840
        /*0208*/ 	.word	0x000000ff
        /*020c*/ 	.word	0x00006000
        /*0210*/ 	.short	0x010a
        /*0212*/ 	.byte	0x0a
	.zero		1


	//   ....[9]....
        /*0214*/ 	.word	0x00002870
        /*0218*/ 	.word	0x000000ff
        /*021c*/ 	.word	0x00006010
        /*0220*/ 	.short	0x010a
        /*0222*/ 	.byte	0x0a
	.zero		1


	//   ....[10]....
        /*0224*/ 	.word	0x000028a0
        /*0228*/ 	.word	0x000000ff
        /*022c*/ 	.word	0x00006000
        /*0230*/ 	.short	0x010a
        /*0232*/ 	.byte	0x0a
	.zero		1


	//   ....[11]....
        /*0234*/ 	.word	0x000028d0
        /*0238*/ 	.word	0x000000ff
        /*023c*/ 	.word	0x00006010
        /*0240*/ 	.short	0x010a
        /*0242*/ 	.byte	0x0a
	.zero		1


	//----- nvinfo : EIATTR_NUM_MBARRIERS
	.align		4
.L_48:
        /*0244*/ 	.byte	0x03, 0x38
        /*0246*/ 	.short	0x0002


	//----- nvinfo : EIATTR_EXIT_INSTR_OFFSETS
	.align		4
        /*0248*/ 	.byte	0x04, 0x1c
        /*024a*/ 	.short	(.L_50 - .L_49)


	//   ....[0]....
.L_49:
        /*024c*/ 	.word	0x00002830


	//----- nvinfo : EIATTR_REQNTID
	.align		4
.L_50:
        /*0250*/ 	.byte	0x04, 0x10
        /*0252*/ 	.short	(.L_52 - .L_51)
.L_51:
        /*0254*/ 	.word	0x00000080
        /*0258*/ 	.word	0x00000001
        /*025c*/ 	.word	0x00000001


	//----- nvinfo : EIATTR_CRS_STACK_SIZE
	.align		4
.L_52:
        /*0260*/ 	.byte	0x04, 0x1e
        /*0262*/ 	.short	(.L_54 - .L_53)
.L_53:
        /*0264*/ 	.word	0x00000000


	//----- nvinfo : EIATTR_CBANK_PARAM_SIZE
	.align		4
.L_54:
        /*0268*/ 	.byte	0x03, 0x19
        /*026a*/ 	.short	0x0050


	//----- nvinfo : EIATTR_PARAM_CBANK
	.align		4
        /*026c*/ 	.byte	0x04, 0x0a
        /*026e*/ 	.short	(.L_56 - .L_55)
	.align		4
.L_55:
        /*0270*/ 	.word	index@(.nv.constant0.gluon_tcgen05)
        /*0274*/ 	.short	0x0380
        /*0276*/ 	.short	0x0050


	//----- nvinfo : EIATTR_SW_WAR
	.align		4
.L_56:
        /*0278*/ 	.byte	0x04, 0x36
        /*027a*/ 	.short	(.L_58 - .L_57)
.L_57:
        /*027c*/ 	.word	0x00000008
.L_58:


//--------------------- .nv.compat                --------------------------
	.section	.nv.compat,"",@"SHT_CUDA_COMPAT_INFO"
	.align	4
        /*0000*/ 	.byte	0x02, 0x02, 0x02, 0x00, 0x02, 0x05, 0x05, 0x00, 0x02, 0x03, 0x03, 0x00, 0x02, 0x06, 0x01, 0x00


//--------------------- .nv.callgraph             --------------------------
	.section	.nv.callgraph,"",@"SHT_CUDA_CALLGRAPH"
	.align	4
	.sectionentsize	8
	.align		4
        /*0000*/ 	.word	0x00000000
	.align		4
        /*0004*/ 	.word	0xffffffff
	.align		4
        /*0008*/ 	.word	0x00000000
	.align		4
        /*000c*/ 	.word	0xfffffffe
	.align		4
        /*0010*/ 	.word	0x00000000
	.align		4
        /*0014*/ 	.word	0xfffffffd
	.align		4
        /*0018*/ 	.word	0x00000000
	.align		4
        /*001c*/ 	.word	0xfffffffc


//--------------------- .text.gluon_tcgen05       --------------------------
	.section	.text.gluon_tcgen05,"ax",@progbits
	.align	128
        .global         gluon_tcgen05
        .type           gluon_tcgen05,@function
        .size           gluon_tcgen05,(.L_x_73 - gluon_tcgen05)
        .other          gluon_tcgen05,@"STO_CUDA_ENTRY STV_DEFAULT"
gluon_tcgen05:
.text.gluon_tcgen05:
[----:B------:R-:W1:Y:S01]  /*0000*/  LDC R1, c[0x0][0x37c] ;  /* 0x0000df00ff017b82 */ /* 0x000e620000000800 */
[----:B------:R-:W2:Y:S02]  /*0010*/  S2R R0, SR_TID.X ;  /* 0x0000000000007919 */ /* 0x000ea40000002100 */
[----:B--2---:R-:W-:-:S13]  /*0020*/  ISETP.GE.U32.AND P2, PT, R0, 0x20, PT ;  /* 0x000000200000780c */ /* 0x004fda0003f46070 */
[----:B------:R-:W-:Y:S05]  /*0030*/  @P2 BRA `(.L_x_0) ;  /* 0x0000000000b82947 */ /* 0x000fea0003800000 */
[----:B------:R-:W2:Y:S01]  /*0040*/  S2UR UR6, SR_CgaCtaId ;  /* 0x00000000000679c3 */ /* 0x000ea20000008800 */
[----:B------:R-:W-:Y:S01]  /*0050*/  NOP ;  /* 0x0000000000007918 */ /* 0x000fe20000000000 */
[----:B------:R-:W-:Y:S02]  /*0060*/  UMOV UR4, 0x40 ;  /* 0x0000004000047882 */ /* 0x000fe40000000000 */
[----:B--2---:R-:W-:-:S09]  /*0070*/  ULEA UR4, UR6, UR4, 0x18 ;  /* 0x0000000406047291 */ /* 0x004fd2000f8ec0ff */
[----:B------:R-:W2:Y:S01]  /*0080*/  LDS.U8 R2, [UR4] ;  /* 0x00000004ff027984 */ /* 0x000ea20008000000 */
[----:B------:R-:W-:Y:S02]  /*0090*/  UMOV UR4, 0x400 ;  /* 0x0000040000047882 */ /* 0x000fe40000000000 */
[----:B------:R-:W-:Y:S01]  /*00a0*/  ULEA UR4, UR6, UR4, 0x18 ;  /* 0x0000000406047291 */ /* 0x000fe2000f8ec0ff */
[----:B--2---:R-:W-:-:S13]  /*00b0*/  ISETP.NE.AND P0, PT, R2, RZ, PT ;  /* 0x000000ff0200720c */ /* 0x004fda0003f05270 */
[----:B------:R-:W-:Y:S05]  /*00c0*/  @P0 BRA `(.L_x_1) ;  /* 0x00000000007c0947 */ /* 0x000fea0003800000 */
[----:B------:R-:W-:-:S13]  /*00d0*/  ELECT P0, URZ, PT ;  /* 0x0000000000ff782f */ /* 0x000fda0003800000 */
[----:B------:R-:W-:Y:S05]  /*00e0*/  @!P0 BRA `(.L_x_2) ;  /* 0x0000000000848947 */ /* 0x000fea0003800000 */
[----:B------:R-:W-:Y:S01]  /*00f0*/  UMOV UR5, 0x4 ;  /* 0x0000000400057882 */ /* 0x000fe20000000000 */
[----:B------:R-:W-:Y:S02]  /*0100*/  IMAD.MOV.U32 R5, RZ, RZ, 0x1 ;  /* 0x00000001ff057424 */ /* 0x000fe400078e00ff */
[----:B------:R-:W-:Y:S02]  /*0110*/  IMAD.MOV.U32 R3, RZ, RZ, 0xf ;  /* 0x0000000fff037424 */ /* 0x000fe400078e00ff */
[----:B------:R-:W-:Y:S04]  /*0120*/  DEPBAR.LE SB2, 0x36 ;  /* 0x0000ad800000791a */ /* 0x000fe80000000000 */
[----:B------:R-:W2:Y:S02]  /*0130*/  UTCATOMSWS.FIND_AND_SET.ALIGN UP0, UR5, UR5 ;  /* 0x00000005000575e3 */ /* 0x000ea40008000800 */
[----:B--2---:R-:W-:-:S04]  /*0140*/  PLOP3.LUT P0, PT, PT, PT, UP0, 0x80, 0x8 ;  /* 0x000000000008781c */ /* 0x004fc80003f0f008 */
[----:B------:R-:W-:-:S04]  /*0150*/  SEL R2, RZ, 0xffffffff, !P0 ;  /* 0xffffffffff027807 */ /* 0x000fc80004000000 */
[----:B------:R-:W-:Y:S01]  /*0160*/  ISETP.NE.AND P0, PT, R2, RZ, PT ;  /* 0x000000ff0200720c */ /* 0x000fe20003f05270 */
[----:B------:R-:W-:-:S12]  /*0170*/  IMAD.U32 R2, RZ, RZ, UR5 ;  /* 0x00000005ff027e24 */ /* 0x000fd8000f8e00ff */
[----:B------:R-:W-:Y:S05]  /*0180*/  @P0 BRA `(.L_x_3) ;  /* 0x0000000000240947 */ /* 0x000fea0003800000 */
.L_x_4:
[----:B------:R-:W-:Y:S05]  /*0190*/  NANOSLEEP 0x64 ;  /* 0x000000640000795d */ /* 0x000fea0003800000 */
[----:B------:R-:W-:-:S05]  /*01a0*/  UMOV UR5, 0x4 ;  /* 0x0000000400057882 */ /* 0x000fca0000000000 */
[----:B------:R-:W-:Y:S04]  /*01b0*/  DEPBAR.LE SB2, 0x36 ;  /* 0x0000ad800000791a */ /* 0x000fe80000000000 */
[----:B------:R-:W2:Y:S02]  /*01c0*/  UTCATOMSWS.FIND_AND_SET.ALIGN UP0, UR5, UR5 ;  /* 0x00000005000575e3 */ /* 0x000ea40008000800 */
[----:B--2---:R-:W-:-:S04]  /*01d0*/  PLOP3.LUT P0, PT, PT, PT, UP0, 0x80, 0x8 ;  /* 0x000000000008781c */ /* 0x004fc80003f0f008 */
[----:B------:R-:W-:-:S04]  /*01e0*/  SEL R2, RZ, 0xffffffff, !P0 ;  /* 0xffffffffff027807 */ /* 0x000fc80004000000 */
[----:B------:R-:W-:Y:S01]  /*01f0*/  ISETP.NE.AND P0, PT, R2, RZ, PT ;  /* 0x000000ff0200720c */ /* 0x000fe20003f05270 */
[----:B------:R-:W-:-:S12]  /*0200*/  IMAD.U32 R2, RZ, RZ, UR5 ;  /* 0x00000005ff027e24 */ /* 0x000fd8000f8e00ff */
[----:B------:R-:W-:Y:S05]  /*0210*/  @!P0 BRA `(.L_x_4) ;  /* 0xfffffffc00dc8947 */ /* 0x000fea000383ffff */
.L_x_3:
[C---:B------:R-:W-:Y:S01]  /*0220*/  VIADD R4, R2.reuse, 0x10 ;  /* 0x0000001002047836 */ /* 0x040fe20000000000 */
[----:B------:R-:W-:Y:S01]  /*0230*/  UMOV UR5, 0x50 ;  /* 0x0000005000057882 */ /* 0x000fe20000000000 */
[----:B------:R-:W-:Y:S01]  /*0240*/  SHF.L.U32 R3, R3, R2, RZ ;  /* 0x0000000203037219 */ /* 0x000fe200000006ff */
[----:B------:R-:W-:Y:S01]  /*0250*/  ULEA UR5, UR6, UR5, 0x18 ;  /* 0x0000000506057291 */ /* 0x000fe2000f8ec0ff */
[----:B------:R-:W-:Y:S01]  /*0260*/  IMAD.SHL.U32 R2, R2, 0x20, RZ ;  /* 0x0000002002027824 */ /* 0x000fe200078e00ff */
[----:B------:R-:W-:-:S04]  /*0270*/  SHF.L.U32 R4, R5, R4, RZ ;  /* 0x0000000405047219 */ /* 0x000fc800000006ff */
[----:B------:R-:W-:-:S05]  /*0280*/  LOP3.LUT R3, R4, R3, RZ, 0xfc, !PT ;  /* 0x0000000304037212 */ /* 0x000fca00078efcff */
[----:B------:R2:W-:Y:S04]  /*0290*/  ATOMS.OR RZ, [UR5], R3 ;  /* 0x00000003ffff798c */ /* 0x0005e8000b000005 */
[----:B------:R2:W-:Y:S01]  /*02a0*/  STS [UR4], R2 ;  /* 0x00000002ff007988 */ /* 0x0005e20008000804 */
[----:B------:R-:W-:Y:S05]  /*02b0*/  BRA `(.L_x_2) ;  /* 0x0000000000107947 */ /* 0x000fea0003800000 */
.L_x_1:
[----:B------:R-:W-:Y:S01]  /*02c0*/  IMAD.MOV.U32 R3, RZ, RZ, -0x1 ;  /* 0xffffffffff037424 */ /* 0x000fe200078e00ff */
[----:B------:R-:W-:-:S04]  /*02d0*/  MOV R2, 0x300 ;  /* 0x0000030000027802 */ /* 0x000fc80000000f00 */
[----:B------:R2:W-:Y:S03]  /*02e0*/  STS [UR4], R3 ;  /* 0x00000003ff007988 */ /* 0x0005e60008000804 */
[----:B-12---:R-:W-:Y:S05]  /*02f0*/  CALL.REL.NOINC `($__internal_1_$__cuda_sm10x_tcgen05_guardrail_trap_phase_invalid_during_alloc) ;  /* 0x00000024008c7944 */ /* 0x006fea0003c00000 */
.L_x_2:
[----:B------:R-:W-:Y:S05]  /*0300*/  WARPSYNC.ALL ;  /* 0x0000000000007948 */ /* 0x000fea0003800000 */
[----:B------:R-:W-:Y:S01]  /*0310*/  NOP ;  /* 0x0000000000007918 */ /* 0x000fe20000000000 */
.L_x_0:
[----:B------:R-:W3:Y:S08]  /*0320*/  S2UR UR4, SR_CgaCtaId ;  /* 0x00000000000479c3 */ /* 0x000ef00000008800 */
[----:B------:R-:W-:Y:S01]  /*0330*/  BAR.SYNC.DEFER_BLOCKING 0x0 ;  /* 0x0000000000007b1d */ /* 0x000fe20000010000 */
[----:B------:R-:W-:-:S05]  /*0340*/  LOP3.LUT R68, R0, 0x7f, RZ, 0xc0, !PT ;  /* 0x0000007f00447812 */ /* 0x000fca00078ec0ff */
[----:B------:R-:W-:Y:S02]  /*0350*/  UMOV UR10, 0x400 ;  /* 0x00000400000a7882 */ /* 0x000fe40000000000 */
[----:B--2---:R-:W2:Y:S08]  /*0360*/  LDC R3, c[0x0][0x398] ;  /* 0x0000e600ff037b82 */ /* 0x004eb00000000800 */
[----:B------:R-:W4:Y:S01]  /*0370*/  LDC R12, c[0x0][0x3a0] ;  /* 0x0000e800ff0c7b82 */ /* 0x000f220000000800 */
[----:B---3--:R-:W-:-:S07]  /*0380*/  ULEA UR10, UR4, UR10, 0x18 ;  /* 0x0000000a040a7291 */ /* 0x008fce000f8ec0ff */
[----:B------:R-:W3:Y:S02]  /*0390*/  S2UR UR11, SR_CTAID.Y ;  /* 0x00000000000b79c3 */ /* 0x000ee40000002600 */
[----:B------:R-:W5:Y:S06]  /*03a0*/  LDS R4, [UR10] ;  /* 0x0000000aff047984 */ /* 0x000f6c0008000800 */
[----:B------:R-:W-:Y:S06]  /*03b0*/  BAR.SYNC.DEFER_BLOCKING 0x0 ;  /* 0x0000000000007b1d */ /* 0x000fec0000010000 */
[----:B------:R-:W-:Y:S05]  /*03c0*/  @P2 BRA `(.L_x_5) ;  /* 0x0000000000182947 */ /* 0x000fea0003800000 */
[----:B------:R-:W-:Y:S01]  /*03d0*/  ELECT P0, URZ, PT ;  /* 0x0000000000ff782f */ /* 0x000fe20003800000 */
[----:B------:R-:W-:Y:S01]  /*03e0*/  IMAD.MOV.U32 R2, RZ, RZ, 0x1 ;  /* 0x00000001ff027424 */ /* 0x000fe200078e00ff */
[----:B------:R-:W-:Y:S01]  /*03f0*/  UMOV UR5, 0x40 ;  /* 0x0000004000057882 */ /* 0x000fe20000000000 */
[----:B------:R-:W-:Y:S01]  /*0400*/  UVIRTCOUNT.DEALLOC.SMPOOL 0x80 ;  /* 0x000000800000784c */ /* 0x000fe20000000000 */
[----:B------:R-:W-:-:S09]  /*0410*/  ULEA UR5, UR4, UR5, 0x18 ;  /* 0x0000000504057291 */ /* 0x000fd2000f8ec0ff */
[----:B------:R5:W-:Y:S03]  /*0420*/  @P0 STS.U8 [UR5], R2 ;  /* 0x00000002ff000988 */ /* 0x000be60008000005 */
.L_x_5:
[----:B------:R-:W5:Y:S01]  /*0430*/  S2UR UR4, SR_CTAID.Z ;  /* 0x00000000000479c3 */ /* 0x000f620000002700 */
[----:B------:R-:W4:Y:S01]  /*0440*/  LDCU UR5, c[0x0][0x370] ;  /* 0x00006e00ff0577ac */ /* 0x000f220008000800 */
[C---:B------:R-:W-:Y:S01]  /*0450*/  ISETP.GE.U32.AND P0, PT, R68.reuse, 0x20, PT ;  /* 0x000000204400780c */ /* 0x040fe20003f06070 */
[----:B--2--5:R-:W-:Y:S01]  /*0460*/  VIADD R2, R3, 0xffffffff ;  /* 0xffffffff03027836 */ /* 0x024fe20000000000 */
[C---:B------:R-:W-:Y:S01]  /*0470*/  ISETP.NE.U32.AND P3, PT, R68.reuse, RZ, PT ;  /* 0x000000ff4400720c */ /* 0x040fe20003f65070 */
[----:B------:R-:W2:Y:S01]  /*0480*/  LDCU UR6, c[0x0][0x374] ;  /* 0x00006e80ff0677ac */ /* 0x000ea20008000800 */
[----:B------:R-:W-:Y:S01]  /*0490*/  LEA R13, R68, UR10, 0x2 ;  /* 0x0000000a440d7c11 */ /* 0x000fe2000f8e10ff */
[----:B----4-:R-:W-:Y:S01]  /*04a0*/  VIADD R10, R12, 0xffffffff ;  /* 0xffffffff0c0a7836 */ /* 0x010fe20000000000 */
[----:B------:R-:W4:Y:S01]  /*04b0*/  S2UR UR27, SR_CTAID.X ;  /* 0x00000000001b79c3 */ /* 0x000f220000002500 */
[----:B------:R-:W5:Y:S01]  /*04c0*/  LDCU.64 UR12, c[0x0][0x3c0] ;  /* 0x00007800ff0c77ac */ /* 0x000f620008000a00 */
[----:B------:R-:W-:Y:S01]  /*04d0*/  R2UR UR32, R4 ;  /* 0x00000000042072ca */ /* 0x000fe200000e0000 */
[----:B------:R-:W-:Y:S04]  /*04e0*/  BSSY.RECONVERGENT B0, `(.L_x_6) ;  /* 0x0000011000007945 */ /* 0x000fe80003800200 */
[----:B------:R3:W-:Y:S01]  /*04f0*/  @!P0 STS [R13], RZ ;  /* 0x000000ff0d008388 */ /* 0x0007e20000000800 */
[----:B------:R-:W-:-:S03]  /*0500*/  NOP ;  /* 0x0000000000007918 */ /* 0x000fc60000000000 */
[----:B------:R3:W-:Y:S02]  /*0510*/  @!P3 STS [UR10+0x24], R2 ;  /* 0x00002402ff00b988 */ /* 0x0007e4000800080a */
[----:B--23--:R-:W-:Y:S02]  /*0520*/  UIMAD UR4, UR4, UR6, UR11 ;  /* 0x00000006040472a4 */ /* 0x00cfe4000f8e020b */
[----:B------:R2:W-:Y:S02]  /*0530*/  @!P3 STS [UR10+0x20], R10 ;  /* 0x0000200aff00b988 */ /* 0x0005e4000800080a */
[----:B----4-:R-:W-:-:S04]  /*0540*/  UIMAD UR4, UR4, UR5, UR27 ;  /* 0x00000005040472a4 */ /* 0x010fc8000f8e021b */
[----:B------:R-:W-:-:S04]  /*0550*/  UIMAD UR4, UR4, 0x180, URZ ;  /* 0x00000180040478a4 */ /* 0x000fc8000f8e02ff */
[----:B-----5:R-:W-:-:S04]  /*0560*/  UIADD3 UR8, UP0, UPT, UR4, UR12, URZ ;  /* 0x0000000c04087290 */ /* 0x020fc8000ff1e0ff */
[----:B------:R-:W-:Y:S01]  /*0570*/  ULEA.HI.X.SX32 UR9, UR4, UR13, 0x1, UP0 ;  /* 0x0000000d04097291 */ /* 0x000fe200080f0eff */
[----:B--2---:R-:W-:Y:S11]  /*0580*/  @P3 BRA `(.L_x_7) ;  /* 0x0000000000183947 */ /* 0x004ff60003800000 */
[----:B------:R-:W2:Y:S01]  /*0590*/  LDS R3, [UR10+0x8] ;  /* 0x0000080aff037984 */ /* 0x000ea20008000800 */
[----:B------:R-:W3:Y:S01]  /*05a0*/  LDC.64 R6, c[0x0][0x380] ;  /* 0x0000e000ff067b82 */ /* 0x000ee20000000a00 */
[----:B------:R-:W-:Y:S02]  /*05b0*/  IMAD.MOV.U32 R4, RZ, RZ, 0x70 ;  /* 0x00000070ff047424 */ /* 0x000fe400078e00ff */
[----:B---3--:R3:W-:Y:S03]  /*05c0*/  STS.64 [UR10], R6 ;  /* 0x00000006ff007988 */ /* 0x0087e60008000a0a */
[----:B--2---:R-:W-:-:S05]  /*05d0*/  LOP3.LUT R3, R3, 0x10, R4, 0xd8, !PT ;  /* 0x0000001003037812 */ /* 0x004fca00078ed804 */
[----:B------:R3:W-:Y:S02]  /*05e0*/  STS [UR10+0x8], R3 ;  /* 0x00000803ff007988 */ /* 0x0007e4000800080a */
.L_x_7:
[----:B------:R-:W-:Y:S05]  /*05f0*/  BSYNC.RECONVERGENT B0 ;  /* 0x0000000000007941 */ /* 0x000fea0003800200 */
.L_x_6:
[----:B------:R-:W-:Y:S04]  /*0600*/  BSSY.RECONVERGENT B0, `(.L_x_8) ;  /* 0x000000a000007945 */ /* 0x000fe80003800200 */
[----:B------:R-:W-:Y:S05]  /*0610*/  @P3 BRA `(.L_x_9) ;  /* 0x0000000000203947 */ /* 0x000fea0003800000 */
[----:B---3--:R-:W2:Y:S01]  /*0620*/  LDS R3, [UR10+0x34] ;  /* 0x0000340aff037984 */ /* 0x008ea20008000800 */
[----:B------:R-:W-:Y:S02]  /*0630*/  IMAD.MOV.U32 R4, RZ, RZ, 0x3f000000 ;  /* 0x3f000000ff047424 */ /* 0x000fe400078e00ff */
[----:B------:R-:W-:Y:S01]  /*0640*/  @!P3 IMAD.MOV.U32 R5, RZ, RZ, 0x3f ;  /* 0x0000003fff05b424 */ /* 0x000fe200078e00ff */
[----:B------:R-:W3:Y:S02]  /*0650*/  @!P3 LDS R6, [UR10+0x38] ;  /* 0x0000380aff06b984 */ /* 0x000ee40008000800 */
[----:B--2---:R-:W-:Y:S02]  /*0660*/  LOP3.LUT R3, R3, 0xff000000, R4, 0xb8, !PT ;  /* 0xff00000003037812 */ /* 0x004fe400078eb804 */
[----:B---3--:R-:W-:-:S03]  /*0670*/  @!P3 LOP3.LUT R4, R6, 0xff, R5, 0xb8, !PT ;  /* 0x000000ff0604b812 */ /* 0x008fc600078eb805 */
[----:B------:R2:W-:Y:S04]  /*0680*/  STS [UR10+0x34], R3 ;  /* 0x00003403ff007988 */ /* 0x0005e8000800080a */
[----:B------:R2:W-:Y:S02]  /*0690*/  @!P3 STS [UR10+0x38], R4 ;  /* 0x00003804ff00b988 */ /* 0x0005e4000800080a */
.L_x_9:
[----:B------:R-:W-:Y:S05]  /*06a0*/  BSYNC.RECONVERGENT B0 ;  /* 0x0000000000007941 */ /* 0x000fea0003800200 */
.L_x_8:
[----:B------:R-:W-:Y:S04]  /*06b0*/  BSSY.RECONVERGENT B0, `(.L_x_10) ;  /* 0x000000e000007945 */ /* 0x000fe80003800200 */
[----:B------:R-:W-:Y:S05]  /*06c0*/  @P3 BRA `(.L_x_11) ;  /* 0x0000000000303947 */ /* 0x000fea0003800000 */
[----:B--2---:R-:W2:Y:S01]  /*06d0*/  LDS R4, [UR10+0x34] ;  /* 0x0000340aff047984 */ /* 0x004ea20008000800 */
[----:B------:R-:W4:Y:S03]  /*06e0*/  LDC.64 R8, c[0x0][0x3a8] ;  /* 0x0000ea00ff087b82 */ /* 0x000f260000000a00 */
[----:B---3--:R-:W3:Y:S01]  /*06f0*/  LDS R3, [UR10+0x1c] ;  /* 0x00001c0aff037984 */ /* 0x008ee20008000800 */
[C---:B----4-:R-:W-:Y:S01]  /*0700*/  SHF.L.U64.HI R6, R8.reuse, 0x1, R9 ;  /* 0x0000000108067819 */ /* 0x050fe20000010209 */
[----:B------:R-:W-:-:S03]  /*0710*/  IMAD.SHL.U32 R5, R8, 0x2, RZ ;  /* 0x0000000208057824 */ /* 0x000fc600078e00ff */
[--C-:B------:R-:W-:Y:S02]  /*0720*/  SHF.R.U32.HI R8, RZ, 0x4, R6.reuse ;  /* 0x00000004ff087819 */ /* 0x100fe40000011606 */
[----:B------:R-:W-:-:S05]  /*0730*/  SHF.R.U64 R5, R5, 0x4, R6 ;  /* 0x0000000405057819 */ /* 0x000fca0000001206 */
[----:B------:R4:W-:Y:S01]  /*0740*/  STS [UR10+0xc], R5 ;  /* 0x00000c05ff007988 */ /* 0x0009e2000800080a */
[----:B--2---:R-:W-:Y:S02]  /*0750*/  LOP3.LUT R4, R4, 0x7, RZ, 0xb8, !PT ;  /* 0x0000000704047812 */ /* 0x004fe400078eb8ff */
[----:B---3--:R-:W-:-:S03]  /*0760*/  LOP3.LUT R3, R3, 0xf, R8, 0xb8, !PT ;  /* 0x0000000f03037812 */ /* 0x008fc600078eb808 */
[----:B------:R4:W-:Y:S04]  /*0770*/  STS [UR10+0x34], R4 ;  /* 0x00003404ff007988 */ /* 0x0009e8000800080a */
[----:B------:R4:W-:Y:S02]  /*0780*/  STS [UR10+0x1c], R3 ;  /* 0x00001c03ff007988 */ /* 0x0009e4000800080a */
.L_x_11:
[----:B------:R-:W-:Y:S05]  /*0790*/  BSYNC.RECONVERGENT B0 ;  /* 0x0000000000007941 */ /* 0x000fea0003800200 */
.L_x_10:
[----:B------:R-:W-:Y:S04]  /*07a0*/  BSSY.RECONVERGENT B1, `(.L_x_12) ;  /* 0x000001a000017945 */ /* 0x000fe80003800200 */
[----:B------:R-:W-:Y:S04]  /*07b0*/  BSSY.RELIABLE B0, `(.L_x_13) ;  /* 0x0000015000007945 */ /* 0x000fe80003800100 */
[----:B------:R-:W-:Y:S05]  /*07c0*/  @P3 BRA `(.L_x_14) ;  /* 0x0000000000203947 */ /* 0x000fea0003800000 */
[----:B--234-:R-:W2:Y:S02]  /*07d0*/  LDS R3, [UR10+0x34] ;  /* 0x0000340aff037984 */ /* 0x01cea40008000800 */
[----:B--2---:R-:W-:-:S05]  /*07e0*/  LOP3.LUT R3, R3, 0x38, RZ, 0xb8, !PT ;  /* 0x0000003803037812 */ /* 0x004fca00078eb8ff */
[----:B------:R2:W-:Y:S01]  /*07f0*/  STS [UR10+0x34], R3 ;  /* 0x00003403ff007988 */ /* 0x0005e2000800080a */
[----:B------:R-:W-:Y:S05]  /*0800*/  @P3 BRA `(.L_x_15) ;  /* 0x0000000000203947 */ /* 0x000fea0003800000 */
[----:B--2---:R-:W2:Y:S01]  /*0810*/  LDS R3, [UR10+0x8] ;  /* 0x0000080aff037984 */ /* 0x004ea20008000800 */
[----:B------:R-:W-:-:S05]  /*0820*/  IMAD.MOV.U32 R4, RZ, RZ, 0x780 ;  /* 0x00000780ff047424 */ /* 0x000fca00078e00ff */
[----:B--2---:R-:W-:-:S05]  /*0830*/  LOP3.LUT R3, R3, 0x500, R4, 0xd8, !PT ;  /* 0x0000050003037812 */ /* 0x004fca00078ed804 */
[----:B------:R5:W-:Y:S02]  /*0840*/  STS [UR10+0x8], R3 ;  /* 0x00000803ff007988 */ /* 0x000be4000800080a */
.L_x_14:
[----:B------:R-:W-:Y:S05]  /*0850*/  @P3 BRA `(.L_x_16) ;  /* 0x0000000000283947 */ /* 0x000fea0003800000 */
[----:B--2345:R-:W2:Y:S02]  /*0860*/  LDS R3, [UR10+0x8] ;  /* 0x0000080aff037984 */ /* 0x03cea40008000800 */
[----:B--2---:R-:W-:-:S05]  /*0870*/  LOP3.LUT R3, R3, 0x1800, RZ, 0xb8, !PT ;  /* 0x0000180003037812 */ /* 0x004fca00078eb8ff */
[----:B------:R3:W-:Y:S02]  /*0880*/  STS [UR10+0x8], R3 ;  /* 0x00000803ff007988 */ /* 0x0007e4000800080a */
.L_x_15:
[----:B------:R-:W-:Y:S05]  /*0890*/  @P3 BREAK.RELIABLE B0 ;  /* 0x0000000000003942 */ /* 0x000fea0003800100 */
[----:B------:R-:W-:Y:S05]  /*08a0*/  @P3 BRA `(.L_x_17) ;  /* 0x0000000000243947 */ /* 0x000fea0003800000 */
[----:B------:R-:W4:Y:S01]  /*08b0*/  LDS R4, [UR10+0x8] ;  /* 0x0000080aff047984 */ /* 0x000f220008000800 */
[----:B--23--:R-:W-:-:S05]  /*08c0*/  IMAD.MOV.U32 R3, RZ, RZ, 0x6000 ;  /* 0x00006000ff037424 */ /* 0x00cfca00078e00ff */
[----:B----4-:R-:W-:-:S04]  /*08d0*/  LOP3.LUT R3, R4, 0x6000, R3, 0xd8, !PT ;  /* 0x0000600004037812 */ /* 0x010fc800078ed803 */
[----:B------:R-:W-:-:S05]  /*08e0*/  LOP3.LUT R3, R3, 0x400000, RZ, 0xb8, !PT ;  /* 0x0040000003037812 */ /* 0x000fca00078eb8ff */
[----:B------:R2:W-:Y:S02]  /*08f0*/  STS [UR10+0x8], R3 ;  /* 0x00000803ff007988 */ /* 0x0005e4000800080a */
.L_x_16:
[----:B------:R-:W-:Y:S05]  /*0900*/  BSYNC.RELIABLE B0 ;  /* 0x0000000000007941 */ /* 0x000fea0003800100 */
.L_x_13:
[----:B--2345:R-:W2:Y:S02]  /*0910*/  @!P3 LDS R3, [UR10+0x8] ;  /* 0x0000080aff03b984 */ /* 0x03cea40008000800 */
[----:B--2---:R-:W-:-:S05]  /*0920*/  @!P3 LOP3.LUT R3, R3, 0x8000, RZ, 0xb8, !PT ;  /* 0x000080000303b812 */ /* 0x004fca00078eb8ff */
[----:B------:R4:W-:Y:S02]  /*0930*/  @!P3 STS [UR10+0x8], R3 ;  /* 0x00000803ff00b988 */ /* 0x0009e4000800080a */
.L_x_17:
[----:B------:R-:W-:Y:S05]  /*0940*/  BSYNC.RECONVERGENT B1 ;  /* 0x0000000000017941 */ /* 0x000fea0003800200 */
.L_x_12:
[----:B------:R-:W-:Y:S05]  /*0950*/  WARPSYNC.ALL ;  /* 0x0000000000007948 */ /* 0x000fea0003800000 */
[----:B------:R-:W-:Y:S01]  /*0960*/  NOP ;  /* 0x0000000000007918 */ /* 0x000fe20000000000 */
[----:B------:R-:W5:Y:S02]  /*0970*/  LDC R6, c[0x0][0x39c] ;  /* 0x0000e700ff067b82 */ /* 0x000f640000000800 */
[----:B-----5:R-:W-:Y:S01]  /*0980*/  VIADD R6, R6, 0xffffffff ;  /* 0xffffffff06067836 */ /* 0x020fe20000000000 */
[----:B------:R-:W-:Y:S06]  /*0990*/  @P0 BRA `(.L_x_18) ;  /* 0x0000000000300947 */ /* 0x000fec0003800000 */
[----:B--234-:R-:W2:Y:S01]  /*09a0*/  S2R R3, SR_LANEID ;  /* 0x0000000000037919 */ /* 0x01cea20000000000 */
[----:B------:R-:W-:Y:S05]  /*09b0*/  WARPSYNC.ALL ;  /* 0x0000000000007948 */ /* 0x000fea0003800000 */
[----:B------:R-:W-:Y:S01]  /*09c0*/  NOP ;  /* 0x0000000000007918 */ /* 0x000fe20000000000 */
[----:B--2---:R-:W-:-:S05]  /*09d0*/  IMAD.SHL.U32 R3, R3, 0x4, RZ ;  /* 0x0000000403037824 */ /* 0x004fca00078e00ff */
[----:B------:R-:W2:Y:S01]  /*09e0*/  LDS R7, [R3+UR10] ;  /* 0x0000000a03077984 */ /* 0x000ea20008000800 */
[----:B------:R-:W-:-:S05]  /*09f0*/  IADD3 R4, P1, PT, R3, UR8, RZ ;  /* 0x0000000803047c10 */ /* 0x000fca000ff3e0ff */
[----:B------:R-:W-:-:S05]  /*0a00*/  IMAD.X R5, RZ, RZ, UR9, P1 ;  /* 0x00000009ff057e24 */ /* 0x000fca00088e06ff */
[----:B--2---:R5:W2:Y:S01]  /*0a10*/  ATOMG.E.EXCH.STRONG.GPU PT, RZ, [R4], R7 ;  /* 0x0000000704ff73a8 */ /* 0x004aa200041ee100 */
[----:B------:R-:W-:-:S04]  /*0a20*/  DEPBAR {5,4,3,2,1,0} ;  /* 0x0000003f0000791a */ /* 0x000fc80000000000 */
[----:B------:R-:W3:Y:S02]  /*0a30*/  CCTL.E.C.LDCU.IV.DEEP [UR8] ;  /* 0x0000000008007540 */ /* 0x000ee40009c08000 */
[----:B---3--:R5:W-:Y:S01]  /*0a40*/  UTMACCTL.IV [UR8] ;  /* 0x00000000080079b9 */ /* 0x008be20008000000 */
[----:B------:R-:W-:Y:S01]  /*0a50*/  NOP ;  /* 0x0000000000007918 */ /* 0x000fe20000000000 */
.L_x_18:
[----:B------:R-:W-:Y:S05]  /*0a60*/  @P0 BRA `(.L_x_19) ;  /* 0x00000000000c0947 */ /* 0x000fea0003800000 */
[----:B------:R0:W-:Y:S01]  /*0a70*/  UTMACMDFLUSH ;  /* 0x00000000000079b7 */ /* 0x0001e20000000000 */
[----:B------:R-:W-:Y:S05]  /*0a80*/  @P0 BRA `(.L_x_19) ;  /* 0x0000000000040947 */ /* 0x000fea0003800000 */
[----:B------:R-:W-:-:S04]  /*0a90*/  DEPBAR.LE SB0, 0x0 ;  /* 0x000080000000791a */ /* 0x000fc80000000000 */
.L_x_19:
[----:B------:R-:W-:Y:S05]  /*0aa0*/  WARPSYNC.ALL ;  /* 0x0000000000007948 */ /* 0x000fea0003800000 */
[----:B------:R-:W-:Y:S01]  /*0ab0*/  NOP ;  /* 0x0000000000007918 */ /* 0x000fe20000000000 */
[----:B--2---:R-:W-:Y:S06]  /*0ac0*/  BAR.SYNC.DEFER_BLOCKING 0x0 ;  /* 0x0000000000007b1d */ /* 0x004fec0000010000 */
[----:B------:R-:W-:Y:S02]  /*0ad0*/  BSSY.RECONVERGENT B1, `(.L_x_20) ;  /* 0x000000b000017945 */ /* 0x000fe40003800200 */
[----:B------:R-:W-:Y:S06]  /*0ae0*/  BAR.SYNC.DEFER_BLOCKING 0x0 ;  /* 0x0000000000007b1d */ /* 0x000fec0000010000 */
[----:B------:R2:W-:Y:S01]  /*0af0*/  @!P0 STS [R13], RZ ;  /* 0x000000ff0d008388 */ /* 0x0005e20000000800 */
[----:B------:R-:W-:Y:S01]  /*0b00*/  NOP ;  /* 0x0000000000007918 */ /* 0x000fe20000000000 */
[----:B------:R-:W-:Y:S05]  /*0b10*/  @P3 BRA `(.L_x_21) ;  /* 0x0000000000183947 */ /* 0x000fea0003800000 */
[----:B---34-:R-:W3:Y:S01]  /*0b20*/  LDS R3, [UR10+0x8] ;  /* 0x0000080aff037984 */ /* 0x018ee20008000800 */
[----:B------:R-:W4:Y:S01]  /*0b30*/  LDC.64 R8, c[0x0][0x388] ;  /* 0x0000e200ff087b82 */ /* 0x000f220000000a00 */
[----:B-----5:R-:W-:Y:S02]  /*0b40*/  IMAD.MOV.U32 R4, RZ, RZ, 0x70 ;  /* 0x00000070ff047424 */ /* 0x020fe400078e00ff */
[----:B----4-:R4:W-:Y:S03]  /*0b50*/  STS.64 [UR10], R8 ;  /* 0x00000008ff007988 */ /* 0x0109e60008000a0a */
[----:B---3--:R-:W-:-:S05]  /*0b60*/  LOP3.LUT R3, R3, 0x10, R4, 0xd8, !PT ;  /* 0x0000001003037812 */ /* 0x008fca00078ed804 */
[----:B------:R4:W-:Y:S02]  /*0b70*/  STS [UR10+0x8], R3 ;  /* 0x00000803ff007988 */ /* 0x0009e4000800080a */
.L_x_21:
[----:B-----5:R-:W-:Y:S05]  /*0b80*/  BSYNC.RECONVERGENT B1 ;  /* 0x0000000000017941 */ /* 0x020fea0003800200 */
.L_x_20:
[----:B------:R-:W-:Y:S04]  /*0b90*/  BSSY.RECONVERGENT B1, `(.L_x_22) ;  /* 0x000000a000017945 */ /* 0x000fe80003800200 */
[----:B------:R-:W-:Y:S05]  /*0ba0*/  @P3 BRA `(.L_x_23) ;  /* 0x0000000000203947 */ /* 0x000fea0003800000 */
[----:B---34-:R-:W3:Y:S01]  /*0bb0*/  LDS R3, [UR10+0x34] ;  /* 0x0000340aff037984 */ /* 0x018ee20008000800 */
[----:B------:R-:W-:Y:S02]  /*0bc0*/  IMAD.MOV.U32 R8, RZ, RZ, 0x3f000000 ;  /* 0x3f000000ff087424 */ /* 0x000fe400078e00ff */
[----:B------:R-:W-:Y:S01]  /*0bd0*/  @!P3 IMAD.MOV.U32 R5, RZ, RZ, 0x3f ;  /* 0x0000003fff05b424 */ /* 0x000fe200078e00ff */
[----:B------:R-:W4:Y:S02]  /*0be0*/  @!P3 LDS R4, [UR10+0x38] ;  /* 0x0000380aff04b984 */ /* 0x000f240008000800 */
[----:B---3--:R-:W-:Y:S02]  /*0bf0*/  LOP3.LUT R3, R3, 0xff000000, R8, 0xb8, !PT ;  /* 0xff00000003037812 */ /* 0x008fe400078eb808 */
[----:B----4-:R-:W-:-:S03]  /*0c00*/  @!P3 LOP3.LUT R4, R4, 0xff, R5, 0xb8, !PT ;  /* 0x000000ff0404b812 */ /* 0x010fc600078eb805 */
[----:B------:R5:W-:Y:S04]  /*0c10*/  STS [UR10+0x34], R3 ;  /* 0x00003403ff007988 */ /* 0x000be8000800080a */
[----:B------:R5:W-:Y:S02]  /*0c20*/  @!P3 STS [UR10+0x38], R4 ;  /* 0x00003804ff00b988 */ /* 0x000be4000800080a */
.L_x_23:
[----:B------:R-:W-:Y:S05]  /*0c30*/  BSYNC.RECONVERGENT B1 ;  /* 0x0000000000017941 */ /* 0x000fea0003800200 */
.L_x_22:
[----:B------:R-:W-:Y:S04]  /*0c40*/  BSSY.RECONVERGENT B1, `(.L_x_24) ;  /* 0x0000004000017945 */ /* 0x000fe80003800200 */
[----:B------:R-:W-:Y:S05]  /*0c50*/  @P3 BRA `(.L_x_25) ;  /* 0x0000000000083947 */ /* 0x000fea0003800000 */
[----:B------:R2:W-:Y:S04]  /*0c60*/  STS [UR10+0x24], R10 ;  /* 0x0000240aff007988 */ /* 0x0005e8000800080a */
[----:B------:R2:W-:Y:S02]  /*0c70*/  STS [UR10+0x20], R6 ;  /* 0x00002006ff007988 */ /* 0x0005e4000800080a */
.L_x_25:
[----:B------:R-:W-:Y:S05]  /*0c80*/  BSYNC.RECONVERGENT B1 ;  /* 0x0000000000017941 */ /* 0x000fea0003800200 */
.L_x_24:
[----:B------:R-:W-:Y:S04]  /*0c90*/  BSSY.RECONVERGENT B1, `(.L_x_26) ;  /* 0x000000e000017945 */ /* 0x000fe80003800200 */
[----:B------:R-:W-:Y:S05]  /*0ca0*/  @P3 BRA `(.L_x_27) ;  /* 0x0000000000303947 */ /* 0x000fea0003800000 */
[----:B-----5:R-:W5:Y:S01]  /*0cb0*/  LDS R4, [UR10+0x34] ;  /* 0x0000340aff047984 */ /* 0x020f620008000800 */
[----:B--2---:R-:W2:Y:S03]  /*0cc0*/  LDC.64 R10, c[0x0][0x3b0] ;  /* 0x0000ec00ff0a7b82 */ /* 0x004ea60000000a00 */
[----:B---34-:R-:W3:Y:S01]  /*0cd0*/  LDS R3, [UR10+0x1c] ;  /* 0x00001c0aff037984 */ /* 0x018ee20008000800 */
[C---:B--2---:R-:W-:Y:S01]  /*0ce0*/  SHF.L.U64.HI R8, R10.reuse, 0x1, R11 ;  /* 0x000000010a087819 */ /* 0x044fe2000001020b */
[----:B------:R-:W-:-:S03]  /*0cf0*/  IMAD.SHL.U32 R5, R10, 0x2, RZ ;  /* 0x000000020a057824 */ /* 0x000fc600078e00ff */
[--C-:B------:R-:W-:Y:S02]  /*0d00*/  SHF.R.U32.HI R10, RZ, 0x4, R8.reuse ;  /* 0x00000004ff0a7819 */ /* 0x100fe40000011608 */
[----:B------:R-:W-:-:S05]  /*0d10*/  SHF.R.U64 R5, R5, 0x4, R8 ;  /* 0x0000000405057819 */ /* 0x000fca0000001208 */
[----:B------:R2:W-:Y:S01]  /*0d20*/  STS [UR10+0xc], R5 ;  /* 0x00000c05ff007988 */ /* 0x0005e2000800080a */
[----:B-----5:R-:W-:Y:S02]  /*0d30*/  LOP3.LUT R4, R4, 0x7, RZ, 0xb8, !PT ;  /* 0x0000000704047812 */ /* 0x020fe400078eb8ff */
[----:B---3--:R-:W-:-:S03]  /*0d40*/  LOP3.LUT R3, R3, 0xf, R10, 0xb8, !PT ;  /* 0x0000000f03037812 */ /* 0x008fc600078eb80a */
[----:B------:R2:W-:Y:S04]  /*0d50*/  STS [UR10+0x34], R4 ;  /* 0x00003404ff007988 */ /* 0x0005e8000800080a */
[----:B------:R2:W-:Y:S02]  /*0d60*/  STS [UR10+0x1c], R3 ;  /* 0x00001c03ff007988 */ /* 0x0005e4000800080a */
.L_x_27:
[----:B------:R-:W-:Y:S05]  /*0d70*/  BSYNC.RECONVERGENT B1 ;  /* 0x0000000000017941 */ /* 0x000fea0003800200 */
.L_x_26:
[----:B------:R-:W-:Y:S04]  /*0d80*/  BSSY.RECONVERGENT B2, `(.L_x_28) ;  /* 0x000001a000027945 */ /* 0x000fe80003800200 */
[----:B------:R-:W-:Y:S04]  /*0d90*/  BSSY.RELIABLE B1, `(.L_x_29) ;  /* 0x0000015000017945 */ /* 0x000fe80003800100 */
[----:B------:R-:W-:Y:S05]  /*0da0*/  @P3 BRA `(.L_x_30) ;  /* 0x0000000000203947 */ /* 0x000fea0003800000 */
[----:B--2345:R-:W2:Y:S02]  /*0db0*/  LDS R3, [UR10+0x34] ;  /* 0x0000340aff037984 */ /* 0x03cea40008000800 */
[----:B--2---:R-:W-:-:S05]  /*0dc0*/  LOP3.LUT R3, R3, 0x38, RZ, 0xb8, !PT ;  /* 0x0000003803037812 */ /* 0x004fca00078eb8ff */
[----:B------:R2:W-:Y:S01]  /*0dd0*/  STS [UR10+0x34], R3 ;  /* 0x00003403ff007988 */ /* 0x0005e2000800080a */
[----:B------:R-:W-:Y:S05]  /*0de0*/  @P3 BRA `(.L_x_31) ;  /* 0x0000000000203947 */ /* 0x000fea0003800000 */
[----:B--2---:R-:W2:Y:S01]  /*0df0*/  LDS R3, [UR10+0x8] ;  /* 0x0000080aff037984 */ /* 0x004ea20008000800 */
[----:B------:R-:W-:-:S05]  /*0e00*/  IMAD.MOV.U32 R4, RZ, RZ, 0x780 ;  /* 0x00000780ff047424 */ /* 0x000fca00078e00ff */
[----:B--2---:R-:W-:-:S05]  /*0e10*/  LOP3.LUT R3, R3, 0x500, R4, 0xd8, !PT ;  /* 0x0000050003037812 */ /* 0x004fca00078ed804 */
[----:B------:R2:W-:Y:S02]  /*0e20*/  STS [UR10+0x8], R3 ;  /* 0x00000803ff007988 */ /* 0x0005e4000800080a */
.L_x_30:
[----:B------:R-:W-:Y:S05]  /*0e30*/  @P3 BRA `(.L_x_32) ;  /* 0x0000000000283947 */ /* 0x000fea0003800000 */
[----:B--2345:R-:W2:Y:S02]  /*0e40*/  LDS R3, [UR10+0x8] ;  /* 0x0000080aff037984 */ /* 0x03cea40008000800 */
[----:B--2---:R-:W-:-:S05]  /*0e50*/  LOP3.LUT R3, R3, 0x1800, RZ, 0xb8, !PT ;  /* 0x0000180003037812 */ /* 0x004fca00078eb8ff */
[----:B------:R3:W-:Y:S02]  /*0e60*/  STS [UR10+0x8], R3 ;  /* 0x00000803ff007988 */ /* 0x0007e4000800080a */
.L_x_31:
[----:B------:R-:W-:Y:S05]  /*0e70*/  @P3 BREAK.RELIABLE B1 ;  /* 0x0000000000013942 */ /* 0x000fea0003800100 */
[----:B------:R-:W-:Y:S05]  /*0e80*/  @P3 BRA `(.L_x_33) ;  /* 0x0000000000243947 */ /* 0x000fea0003800000 */
[----:B--23--:R-:W2:Y:S01]  /*0e90*/  LDS R3, [UR10+0x8] ;  /* 0x0000080aff037984 */ /* 0x00cea20008000800 */
[----:B------:R-:W-:-:S05]  /*0ea0*/  IMAD.MOV.U32 R4, RZ, RZ, 0x6000 ;  /* 0x00006000ff047424 */ /* 0x000fca00078e00ff */
[----:B--2---:R-:W-:-:S04]  /*0eb0*/  LOP3.LUT R3, R3, 0x6000, R4, 0xd8, !PT ;  /* 0x0000600003037812 */ /* 0x004fc800078ed804 */
[----:B------:R-:W-:-:S05]  /*0ec0*/  LOP3.LUT R3, R3, 0x400000, RZ, 0xb8, !PT ;  /* 0x0040000003037812 */ /* 0x000fca00078eb8ff */
[----:B------:R2:W-:Y:S02]  /*0ed0*/  STS [UR10+0x8], R3 ;  /* 0x00000803ff007988 */ /* 0x0005e4000800080a */
.L_x_32:
[----:B------:R-:W-:Y:S05]  /*0ee0*/  BSYNC.RELIABLE B1 ;  /* 0x0000000000017941 */ /* 0x000fea0003800100 */
.L_x_29:
[----:B--2345:R-:W2:Y:S02]  /*0ef0*/  @!P3 LDS R3, [UR10+0x8] ;  /* 0x0000080aff03b984 */ /* 0x03cea40008000800 */
[----:B--2---:R-:W-:-:S05]  /*0f00*/  @!P3 LOP3.LUT R3, R3, 0x8000, RZ, 0xb8, !PT ;  /* 0x000080000303b812 */ /* 0x004fca00078eb8ff */
[----:B------:R4:W-:Y:S02]  /*0f10*/  @!P3 STS [UR10+0x8], R3 ;  /* 0x00000803ff00b988 */ /* 0x0009e4000800080a */
.L_x_33:
[----:B------:R-:W-:Y:S05]  /*0f20*/  BSYNC.RECONVERGENT B2 ;  /* 0x0000000000027941 */ /* 0x000fea0003800200 */
.L_x_28:
[----:B------:R-:W-:Y:S05]  /*0f30*/  WARPSYNC.ALL ;  /* 0x0000000000007948 */ /* 0x000fea0003800000 */
[----:B------:R-:W-:Y:S01]  /*0f40*/  NOP ;  /* 0x0000000000007918 */ /* 0x000fe20000000000 */
[----:B------:R-:W-:-:S04]  /*0f50*/  UIADD3 UR5, UPT, UPT, UR4, 0x80, URZ ;  /* 0x0000008004057890 */ /* 0x000fc8000fffe0ff */
[----:B------:R-:W-:-:S04]  /*0f60*/  UIADD3 UR6, UP0, UPT, UR5, UR12, URZ ;  /* 0x0000000c05067290 */ /* 0x000fc8000ff1e0ff */
[----:B------:R-:W-:Y:S01]  /*0f70*/  ULEA.HI.X.SX32 UR7, UR5, UR13, 0x1, UP0 ;  /* 0x0000000d05077291 */ /* 0x000fe200080f0eff */
[----:B------:R-:W-:Y:S11]  /*0f80*/  @P0 BRA `(.L_x_34) ;  /* 0x0000000000300947 */ /* 0x000ff60003800000 */
        /* <DEDUP_REMOVED lines=12> */
.L_x_34:
[----:B------:R-:W-:Y:S05]  /*1050*/  @P0 BRA `(.L_x_35) ;  /* 0x00000000000c0947 */ /* 0x000fea0003800000 */
[----:B------:R0:W-:Y:S01]  /*1060*/  UTMACMDFLUSH ;  /* 0x00000000000079b7 */ /* 0x0001e20000000000 */
[----:B------:R-:W-:Y:S05]  /*1070*/  @P0 BRA `(.L_x_35) ;  /* 0x0000000000040947 */ /* 0x000fea0003800000 */
[----:B------:R-:W-:-:S04]  /*1080*/  DEPBAR.LE SB0, 0x0 ;  /* 0x000080000000791a */ /* 0x000fc80000000000 */
.L_x_35:
        /* <DEDUP_REMOVED lines=8> */
[----:B---345:R-:W3:Y:S01]  /*1110*/  LDS R3, [UR10+0x8] ;  /* 0x0000080aff037984 */ /* 0x038ee20008000800 */
[----:B------:R-:W4:Y:S01]  /*1120*/  LDC.64 R8, c[0x0][0x390] ;  /* 0x0000e400ff087b82 */ /* 0x000f220000000a00 */
[----:B------:R-:W-:Y:S02]  /*1130*/  IMAD.MOV.U32 R4, RZ, RZ, 0x70 ;  /* 0x00000070ff047424 */ /* 0x000fe400078e00ff */
[----:B----4-:R4:W-:Y:S03]  /*1140*/  STS.64 [UR10], R8 ;  /* 0x00000008ff007988 */ /* 0x0109e60008000a0a */
[----:B---3--:R-:W-:-:S05]  /*1150*/  LOP3.LUT R3, R3, 0x10, R4, 0xd8, !PT ;  /* 0x0000001003037812 */ /* 0x008fca00078ed804 */
[----:B------:R4:W-:Y:S02]  /*1160*/  STS [UR10+0x8], R3 ;  /* 0x00000803ff007988 */ /* 0x0009e4000800080a */
.L_x_37:
[----:B-----5:R-:W-:Y:S05]  /*1170*/  BSYNC.RECONVERGENT B2 ;  /* 0x0000000000027941 */ /* 0x020fea0003800200 */
.L_x_36:
[----:B------:R-:W-:Y:S04]  /*1180*/  BSSY.RECONVERGENT B3, `(.L_x_38) ;  /* 0x0000011000037945 */ /* 0x000fe80003800200 */
[----:B------:R-:W-:Y:S04]  /*1190*/  BSSY.RELIABLE B2, `(.L_x_39) ;  /* 0x000000e000027945 */ /* 0x000fe80003800100 */
[----:B------:R-:W-:Y:S05]  /*11a0*/  @P3 BRA `(.L_x_40) ;  /* 0x0000000000243947 */ /* 0x000fea0003800000 */
[----:B---34-:R-:W3:Y:S01]  /*11b0*/  LDS R3, [UR10+0x34] ;  /* 0x0000340aff037984 */ /* 0x018ee20008000800 */
[----:B------:R-:W-:-:S05]  /*11c0*/  IMAD.MOV.U32 R4, RZ, RZ, 0x3f000000 ;  /* 0x3f000000ff047424 */ /* 0x000fca00078e00ff */
[----:B---3--:R-:W-:-:S05]  /*11d0*/  LOP3.LUT R3, R3, 0xff000000, R4, 0xb8, !PT ;  /* 0xff00000003037812 */ /* 0x008fca00078eb804 */
[----:B------:R3:W-:Y:S01]  /*11e0*/  STS [UR10+0x34], R3 ;  /* 0x00003403ff007988 */ /* 0x0007e2000800080a */
[----:B------:R-:W-:Y:S05]  /*11f0*/  @P3 BRA `(.L_x_41) ;  /* 0x00000000001c3947 */ /* 0x000fea0003800000 */
[----:B---3--:R-:W3:Y:S01]  /*1200*/  LDS R3, [UR10+0x38] ;  /* 0x0000380aff037984 */ /* 0x008ee20008000800 */
[----:B------:R-:W-:-:S05]  /*1210*/  IMAD.MOV.U32 R4, RZ, RZ, 0x3f ;  /* 0x0000003fff047424 */ /* 0x000fca00078e00ff */
[----:B---3--:R-:W-:-:S05]  /*1220*/  LOP3.LUT R3, R3, 0xff, R4, 0xb8, !PT ;  /* 0x000000ff03037812 */ /* 0x008fca00078eb804 */
[----:B------:R5:W-:Y:S02]  /*1230*/  STS [UR10+0x38], R3 ;  /* 0x00003803ff007988 */ /* 0x000be4000800080a */
.L_x_40:
[----:B------:R-:W-:Y:S05]  /*1240*/  @P3 BREAK.RELIABLE B2 ;  /* 0x0000000000023942 */ /* 0x000fea0003800100 */
[----:B------:R-:W-:Y:S05]  /*1250*/  @P3 BRA `(.L_x_42) ;  /* 0x00000000000c3947 */ /* 0x000fea0003800000 */
[----:B------:R2:W-:Y:S02]  /*1260*/  STS [UR10+0x20], R6 ;  /* 0x00002006ff007988 */ /* 0x0005e4000800080a */
.L_x_41:
[----:B------:R-:W-:Y:S05]  /*1270*/  BSYNC.RELIABLE B2 ;  /* 0x0000000000027941 */ /* 0x000fea0003800100 */
.L_x_39:
[----:B------:R2:W-:Y:S02]  /*1280*/  @!P3 STS [UR10+0x24], R2 ;  /* 0x00002402ff00b988 */ /* 0x0005e4000800080a */
.L_x_42:
[----:B------:R-:W-:Y:S05]  /*1290*/  BSYNC.RECONVERGENT B3 ;  /* 0x0000000000037941 */ /* 0x000fea0003800200 */
.L_x_38:
[----:B------:R-:W-:Y:S05]  /*12a0*/  WARPSYNC.ALL ;  /* 0x0000000000007948 */ /* 0x000fea0003800000 */
[----:B------:R-:W-:Y:S01]  /*12b0*/  NOP ;  /* 0x0000000000007918 */ /* 0x000fe20000000000 */
[----:B------:R-:W-:Y:S04]  /*12c0*/  BSSY.RECONVERGENT B3, `(.L_x_43) ;  /* 0x000000e000037945 */ /* 0x000fe80003800200 */
[----:B------:R-:W-:Y:S05]  /*12d0*/  @P3 BRA `(.L_x_44) ;  /* 0x0000000000303947 */ /* 0x000fea0003800000 */
[----:B---345:R-:W3:Y:S01]  /*12e0*/  LDS R3, [UR10+0x34] ;  /* 0x0000340aff037984 */ /* 0x038ee20008000800 */
[----:B------:R-:W4:Y:S03]  /*12f0*/  LDC.64 R4, c[0x0][0x3b8] ;  /* 0x0000ee00ff047b82 */ /* 0x000f260000000a00 */
[----:B--2---:R-:W2:Y:S01]  /*1300*/  LDS R2, [UR10+0x1c] ;  /* 0x00001c0aff027984 */ /* 0x004ea20008000800 */
[C---:B----4-:R-:W-:Y:S01]  /*1310*/  SHF.L.U64.HI R5, R4.reuse, 0x1, R5 ;  /* 0x0000000104057819 */ /* 0x050fe20000010205 */
[----:B------:R-:W-:-:S03]  /*1320*/  IMAD.SHL.U32 R4, R4, 0x2, RZ ;  /* 0x0000000204047824 */ /* 0x000fc600078e00ff */
[--C-:B------:R-:W-:Y:S02]  /*1330*/  SHF.R.U32.HI R7, RZ, 0x4, R5.reuse ;  /* 0x00000004ff077819 */ /* 0x100fe40000011605 */
[----:B------:R-:W-:-:S05]  /*1340*/  SHF.R.U64 R4, R4, 0x4, R5 ;  /* 0x0000000404047819 */ /* 0x000fca0000001205 */
[----:B------:R4:W-:Y:S01]  /*1350*/  STS [UR10+0xc], R4 ;  /* 0x00000c04ff007988 */ /* 0x0009e2000800080a */
[----:B---3--:R-:W-:Y:S02]  /*1360*/  LOP3.LUT R3, R3, 0x7, RZ, 0xb8, !PT ;  /* 0x0000000703037812 */ /* 0x008fe400078eb8ff */
[----:B--2---:R-:W-:-:S03]  /*1370*/  LOP3.LUT R2, R2, 0xf, R7, 0xb8, !PT ;  /* 0x0000000f02027812 */ /* 0x004fc600078eb807 */
[----:B------:R4:W-:Y:S04]  /*1380*/  STS [UR10+0x34], R3 ;  /* 0x00003403ff007988 */ /* 0x0009e8000800080a */
[----:B------:R4:W-:Y:S02]  /*1390*/  STS [UR10+0x1c], R2 ;  /* 0x00001c02ff007988 */ /* 0x0009e4000800080a */
.L_x_44:
[----:B------:R-:W-:Y:S05]  /*13a0*/  BSYNC.RECONVERGENT B3 ;  /* 0x0000000000037941 */ /* 0x000fea0003800200 */
.L_x_43:
[----:B------:R-:W-:Y:S04]  /*13b0*/  BSSY.RECONVERGENT B4, `(.L_x_45) ;  /* 0x000001a000047945 */ /* 0x000fe80003800200 */
[----:B------:R-:W-:Y:S04]  /*13c0*/  BSSY.RELIABLE B3, `(.L_x_46) ;  /* 0x0000015000037945 */ /* 0x000fe80003800100 */
[----:B------:R-:W-:Y:S05]  /*13d0*/  @P3 BRA `(.L_x_47) ;  /* 0x0000000000203947 */ /* 0x000fea0003800000 */
[----:B--2-4-:R-:W2:Y:S02]  /*13e0*/  LDS R2, [UR10+0x34] ;  /* 0x0000340aff027984 */ /* 0x014ea40008000800 */
[----:B--2---:R-:W-:-:S05]  /*13f0*/  LOP3.LUT R2, R2, 0x38, RZ, 0xb8, !PT ;  /* 0x0000003802027812 */ /* 0x004fca00078eb8ff */
[----:B------:R2:W-:Y:S01]  /*1400*/  STS [UR10+0x34], R2 ;  /* 0x00003402ff007988 */ /* 0x0005e2000800080a */
[----:B------:R-:W-:Y:S05]  /*1410*/  @P3 BRA `(.L_x_48) ;  /* 0x0000000000203947 */ /* 0x000fea0003800000 */
[----:B--2---:R-:W2:Y:S01]  /*1420*/  LDS R2, [UR10+0x8] ;  /* 0x0000080aff027984 */ /* 0x004ea20008000800 */
[----:B---3-5:R-:W-:-:S05]  /*1430*/  IMAD.MOV.U32 R3, RZ, RZ, 0x780 ;  /* 0x00000780ff037424 */ /* 0x028fca00078e00ff */
[----:B--2---:R-:W-:-:S05]  /*1440*/  LOP3.LUT R2, R2, 0x500, R3, 0xd8, !PT ;  /* 0x0000050002027812 */ /* 0x004fca00078ed803 */
[----:B------:R2:W-:Y:S02]  /*1450*/  STS [UR10+0x8], R2 ;  /* 0x00000802ff007988 */ /* 0x0005e4000800080a */
.L_x_47:
[----:B------:R-:W-:Y:S05]  /*1460*/  @P3 BRA `(.L_x_49) ;  /* 0x0000000000283947 */ /* 0x000fea0003800000 */
[----:B--2-4-:R-:W2:Y:S02]  /*1470*/  LDS R2, [UR10+0x8] ;  /* 0x0000080aff027984 */ /* 0x014ea40008000800 */
[----:B--2---:R-:W-:-:S05]  /*1480*/  LOP3.LUT R2, R2, 0x1800, RZ, 0xb8, !PT ;  /* 0x0000180002027812 */ /* 0x004fca00078eb8ff */
[----:B------:R4:W-:Y:S02]  /*1490*/  STS [UR10+0x8], R2 ;  /* 0x00000802ff007988 */ /* 0x0009e4000800080a */
.L_x_48:
[----:B------:R-:W-:Y:S05]  /*14a0*/  @P3 BREAK.RELIABLE B3 ;  /* 0x0000000000033942 */ /* 0x000fea0003800100 */
[----:B------:R-:W-:Y:S05]  /*14b0*/  @P3 BRA `(.L_x_50) ;  /* 0x0000000000243947 */ /* 0x000fea0003800000 */
[----:B--2-4-:R-:W2:Y:S01]  /*14c0*/  LDS R2, [UR10+0x8] ;  /* 0x0000080aff027984 */ /* 0x014ea20008000800 */
[----:B---3-5:R-:W-:-:S05]  /*14d0*/  IMAD.MOV.U32 R3, RZ, RZ, 0x6000 ;  /* 0x00006000ff037424 */ /* 0x028fca00078e00ff */
[----:B--2---:R-:W-:-:S04]  /*14e0*/  LOP3.LUT R2, R2, 0x6000, R3, 0xd8, !PT ;  /* 0x0000600002027812 */ /* 0x004fc800078ed803 */
[----:B------:R-:W-:-:S05]  /*14f0*/  LOP3.LUT R2, R2, 0x400000, RZ, 0xb8, !PT ;  /* 0x0040000002027812 */ /* 0x000fca00078eb8ff */
[----:B------:R2:W-:Y:S02]  /*1500*/  STS [UR10+0x8], R2 ;  /* 0x00000802ff007988 */ /* 0x0005e4000800080a */
.L_x_49:
[----:B------:R-:W-:Y:S05]  /*1510*/  BSYNC.RELIABLE B3 ;  /* 0x0000000000037941 */ /* 0x000fea0003800100 */
.L_x_46:
[----:B--2-4-:R-:W2:Y:S02]  /*1520*/  @!P3 LDS R2, [UR10+0x8] ;  /* 0x0000080aff02b984 */ /* 0x014ea40008000800 */
[----:B--2---:R-:W-:-:S05]  /*1530*/  @!P3 LOP3.LUT R2, R2, 0x8000, RZ, 0xb8, !PT ;  /* 0x000080000202b812 */ /* 0x004fca00078eb8ff */
[----:B------:R2:W-:Y:S02]  /*1540*/  @!P3 STS [UR10+0x8], R2 ;  /* 0x00000802ff00b988 */ /* 0x0005e4000800080a */
.L_x_50:
[----:B------:R-:W-:Y:S05]  /*1550*/  BSYNC.RECONVERGENT B4 ;  /* 0x0000000000047941 */ /* 0x000fea0003800200 */
.L_x_45:
[----:B------:R-:W-:Y:S05]  /*1560*/  WARPSYNC.ALL ;  /* 0x0000000000007948 */ /* 0x000fea0003800000 */
[----:B------:R-:W-:Y:S01]  /*1570*/  NOP ;  /* 0x0000000000007918 */ /* 0x000fe20000000000 */
[----:B------:R-:W-:-:S04]  /*1580*/  UIADD3 UR4, UPT, UPT, UR4, 0x100, URZ ;  /* 0x0000010004047890 */ /* 0x000fc8000fffe0ff */
[----:B------:R-:W-:-:S04]  /*1590*/  UIADD3 UR12, UP0, UPT, UR4, UR12, URZ ;  /* 0x0000000c040c7290 */ /* 0x000fc8000ff1e0ff */
[----:B------:R-:W-:Y:S01]  /*15a0*/  ULEA.HI.X.SX32 UR13, UR4, UR13, 0x1, UP0 ;  /* 0x0000000d040d7291 */ /* 0x000fe200080f0eff */
[----:B------:R-:W-:Y:S11]  /*15b0*/  @P0 BRA `(.L_x_51) ;  /* 0x0000000000300947 */ /* 0x000ff60003800000 */
[----:B--2-4-:R-:W2:Y:S01]  /*15c0*/  S2R R2, SR_LANEID ;  /* 0x0000000000027919 */ /* 0x014ea20000000000 */
[----:B------:R-:W-:Y:S05]  /*15d0*/  WARPSYNC.ALL ;  /* 0x0000000000007948 */ /* 0x000fea0003800000 */
[----:B------:R-:W-:Y:S01]  /*15e0*/  NOP ;  /* 0x0000000000007918 */ /* 0x000fe20000000000 */
[----:B--2---:R-:W-:-:S05]  /*15f0*/  IMAD.SHL.U32 R4, R2, 0x4, RZ ;  /* 0x0000000402047824 */ /* 0x004fca00078e00ff */
[----:B------:R-:W2:Y:S01]  /*1600*/  LDS R5, [R4+UR10] ;  /* 0x0000000a04057984 */ /* 0x000ea20008000800 */
[----:B------:R-:W-:-:S05]  /*1610*/  IADD3 R2, P1, PT, R4, UR12, RZ ;  /* 0x0000000c04027c10 */ /* 0x000fca000ff3e0ff */
[----:B---3-5:R-:W-:-:S05]  /*1620*/  IMAD.X R3, RZ, RZ, UR13, P1 ;  /* 0x0000000dff037e24 */ /* 0x028fca00088e06ff */
[----:B--2---:R2:W3:Y:S01]  /*1630*/  ATOMG.E.EXCH.STRONG.GPU PT, RZ, [R2], R5 ;  /* 0x0000000502ff73a8 */ /* 0x0044e200041ee100 */
[----:B------:R-:W-:-:S04]  /*1640*/  DEPBAR {5,4,3,2,1,0} ;  /* 0x0000003f0000791a */ /* 0x000fc80000000000 */
[----:B------:R-:W4:Y:S02]  /*1650*/  CCTL.E.C.LDCU.IV.DEEP [UR12] ;  /* 0x000000000c007540 */ /* 0x000f240009c08000 */
[----:B----4-:R2:W-:Y:S01]  /*1660*/  UTMACCTL.IV [UR12] ;  /* 0x000000000c0079b9 */ /* 0x0105e20008000000 */
[----:B------:R-:W-:Y:S01]  /*1670*/  NOP ;  /* 0x0000000000007918 */ /* 0x000fe20000000000 */
.L_x_51:
[----:B------:R-:W-:Y:S05]  /*1680*/  @P0 BRA `(.L_x_52) ;  /* 0x00000000000c0947 */ /* 0x000fea0003800000 */
[----:B------:R0:W-:Y:S01]  /*1690*/  UTMACMDFLUSH ;  /* 0x00000000000079b7 */ /* 0x0001e20000000000 */
[----:B------:R-:W-:Y:S05]  /*16a0*/  @P0 BRA `(.L_x_52) ;  /* 0x0000000000040947 */ /* 0x000fea0003800000 */
[----:B------:R-:W-:-:S04]  /*16b0*/  DEPBAR.LE SB0, 0x0 ;  /* 0x000080000000791a */ /* 0x000fc80000000000 */
.L_x_52:
[----:B------:R-:W-:Y:S05]  /*16c0*/  WARPSYNC.ALL ;  /* 0x0000000000007948 */ /* 0x000fea0003800000 */
[----:B------:R-:W-:Y:S01]  /*16d0*/  NOP ;  /* 0x0000000000007918 */ /* 0x000fe20000000000 */
[----:B---3--:R-:W-:Y:S01]  /*16e0*/  BAR.SYNC.DEFER_BLOCKING 0x0 ;  /* 0x0000000000007b1d */ /* 0x008fe20000010000 */
[----:B------:R-:W-:Y:S01]  /*16f0*/  ISETP.GE.AND P0, PT, R12, 0x1, PT ;  /* 0x000000010c00780c */ /* 0x000fe20003f06270 */
[----:B------:R-:W-:Y:S01]  /*1700*/  USHF.L.U32 UR11, UR11, 0x7, URZ ;  /* 0x000000070b0b7899 */ /* 0x000fe200080006ff */
[----:B--2-4-:R-:W-:Y:S01]  /*1710*/  SHF.R.U32.HI R2, RZ, 0x5, R0 ;  /* 0x00000005ff027819 */ /* 0x014fe20000011600 */
[----:B------:R-:W-:-:S02]  /*1720*/  USHF.L.U32 UR27, UR27, 0x6, URZ ;  /* 0x000000061b1b7899 */ /* 0x000fc400080006ff */
[----:B------:R-:W-:Y:S01]  /*1730*/  VOTEU.ALL UP0, P3 ;  /* 0x0000000000ff7886 */ /* 0x000fe20001800000 */
[----:B------:R-:W-:Y:S01]  /*1740*/  UMOV UR4, 0x1 ;  /* 0x0000000100047882 */ /* 0x000fe20000000000 */
[----:B------:R-:W-:-:S03]  /*1750*/  VOTEU.ALL UP1, P3 ;  /* 0x0000000000ff7886 */ /* 0x000fc60001820000 */
[----:B------:R-:W-:-:S04]  /*1760*/  @!UP0 UIADD3 UR14, UPT, UPT, -UR4, 0x100000, URZ ;  /* 0x00100000040e8890 */ /* 0x000fc8000fffe1ff */
[----:B------:R-:W-:Y:S02]  /*1770*/  @!UP0 USHF.L.U32 UR15, UR14, 0xb, URZ ;  /* 0x0000000b0e0f8899 */ /* 0x000fe400080006ff */
[----:B------:R-:W-:Y:S02]  /*1780*/  @!UP0 USHF.L.U32 UR14, UR14, 0x1, URZ ;  /* 0x000000010e0e8899 */ /* 0x000fe400080006ff */
[----:B------:R-:W-:-:S04]  /*1790*/  @!UP0 UIADD3 UR4, UPT, UPT, -UR4, 0x100000, URZ ;  /* 0x0010000004048890 */ /* 0x000fc8000fffe1ff */
[----:B------:R-:W-:Y:S02]  /*17a0*/  @!UP0 USHF.L.U32 UR5, UR4, 0xb, URZ ;  /* 0x0000000b04058899 */ /* 0x000fe400080006ff */
[----:B------:R-:W-:Y:S01]  /*17b0*/  @!UP0 USHF.L.U32 UR4, UR4, 0x1, URZ ;  /* 0x0000000104048899 */ /* 0x000fe200080006ff */
[----:B------:R-:W-:Y:S01]  /*17c0*/  VOTEU.ALL UP0, P3 ;  /* 0x0000000000ff7886 */ /* 0x000fe20001800000 */
[----:B------:R-:W2:Y:S04]  /*17d0*/  FENCE.VIEW.ASYNC.S ;  /* 0x00000000000073c6 */ /* 0x000ea80000000000 */
[----:B--2---:R2:W3:Y:S02]  /*17e0*/  @!UP0 SYNCS.EXCH.64 URZ, [UR10+0x6000], UR14 ;  /* 0x0060000e0aff85b2 */ /* 0x0044e40008000100 */
[----:B--2---:R-:W-:-:S04]  /*17f0*/  R2UR UR14, R2 ;  /* 0x00000000020e72ca */ /* 0x004fc800000e0000 */
[----:B------:R2:W4:Y:S01]  /*1800*/  @!UP1 SYNCS.EXCH.64 URZ, [UR10+0x6010], UR4 ;  /* 0x006010040aff95b2 */ /* 0x0005220008000100 */
[----:B------:R-:W-:Y:S10]  /*1810*/  @!P0 BRA `(.L_x_53) ;  /* 0x00000008000c8947 */ /* 0x000ff40003800000 */
[----:B---34-:R-:W-:Y:S01]  /*1820*/  BAR.SYNC.DEFER_BLOCKING 0x0 ;  /* 0x0000000000007b1d */ /* 0x018fe20000010000 */
[----:B------:R-:W-:Y:S01]  /*1830*/  ELECT P1, URZ, PT ;  /* 0x0000000000ff782f */ /* 0x000fe20003820000 */
[----:B------:R-:W-:Y:S01]  /*1840*/  @!P3 IMAD.MOV.U32 R2, RZ, RZ, 0x6000 ;  /* 0x00006000ff02b424 */ /* 0x000fe200078e00ff */
[----:B------:R-:W-:Y:S02]  /*1850*/  UIADD3 UR24, UPT, UPT, UR10, 0x4000, URZ ;  /* 0x000040000a187890 */ /* 0x000fe4000fffe0ff */
[----:B------:R-:W-:Y:S02]  /*1860*/  ISETP.LT.U32.AND P1, PT, R68, 0x20, P1 ;  /* 0x000000204400780c */ /* 0x000fe40000f21070 */
[----:B------:R-:W-:Y:S01]  /*1870*/  ELECT P0, URZ, PT ;  /* 0x0000000000ff782f */ /* 0x000fe20003800000 */
[----:B--2---:R-:W-:-:S03]  /*1880*/  ULOP3.LUT UR4, UR14, 0x1, URZ, 0xc0, !UPT ;  /* 0x000000010e047892 */ /* 0x004fc6000f8ec0ff */
[----:B------:R-:W-:Y:S01]  /*1890*/  ISETP.LT.U32.AND P0, PT, R68, 0x40, P0 ;  /* 0x000000404400780c */ /* 0x000fe20000701070 */
[----:B------:R-:W-:Y:S02]  /*18a0*/  USHF.R.U32.HI UR18, URZ, 0x4, UR10 ;  /* 0x00000004ff127899 */ /* 0x000fe4000801160a */
[----:B------:R-:W-:Y:S02]  /*18b0*/  ULEA UR28, UR4, UR10, 0xd ;  /* 0x0000000a041c7291 */ /* 0x000fe4000f8e68ff */
[----:B------:R-:W-:Y:S02]  /*18c0*/  ULEA UR30, UR4, UR11, 0x6 ;  /* 0x0000000b041e7291 */ /* 0x000fe4000f8e30ff */
[----:B------:R-:W-:Y:S01]  /*18d0*/  USHF.R.U32.HI UR16, URZ, 0x4, UR24 ;  /* 0x00000004ff107899 */ /* 0x000fe20008011618 */
[----:B------:R-:W-:Y:S01]  /*18e0*/  VOTEU.ANY UP0, P1 ;  /* 0x0000000000ff7886 */ /* 0x000fe20000800100 */
[----:B------:R-:W-:Y:S01]  /*18f0*/  VOTEU.ANY UP2, P1 ;  /* 0x0000000000ff7886 */ /* 0x000fe20000840100 */
[----:B------:R-:W-:-:S03]  /*1900*/  USGXT.U32 UR18, UR18, 0xe ;  /* 0x0000000e1212789a */ /* 0x000fc60008000000 */
[----:B------:R-:W-:Y:S01]  /*1910*/  VOTEU.ANY UP1, P0 ;  /* 0x0000000000ff7886 */ /* 0x000fe20000020100 */
[----:B------:R2:W-:Y:S01]  /*1920*/  @!P3 SYNCS.ARRIVE.TRANS64 RZ, [UR10+0x6000], R2 ;  /* 0x00600002ffffb9a7 */ /* 0x0005e2000800000a */
[----:B------:R-:W-:Y:S01]  /*1930*/  @UP0 UIADD3 UR25, UPT, UPT, UR10, 0x6000, URZ ;  /* 0x000060000a190890 */ /* 0x000fe2000fffe0ff */
[----:B------:R-:W-:Y:S01]  /*1940*/  @UP0 UMOV UR26, URZ ;  /* 0x000000ff001a0c82 */ /* 0x000fe20008000000 */
[----:B------:R-:W-:Y:S01]  /*1950*/  BAR.SYNC.DEFER_BLOCKING 0x0 ;  /* 0x0000000000007b1d */ /* 0x000fe20000010000 */
[----:B------:R-:W-:Y:S02]  /*1960*/  @UP1 UIADD3 UR29, UPT, UPT, UR10, 0x6000, URZ ;  /* 0x000060000a1d1890 */ /* 0x000fe4000fffe0ff */
[----:B------:R-:W-:-:S03]  /*1970*/  USGXT.U32 UR16, UR16, 0xe ;  /* 0x0000000e1010789a */ /* 0x000fc60008000000 */
[----:B------:R-:W-:Y:S01]  /*1980*/  VOTEU.ANY UP3, P0 ;  /* 0x0000000000ff7886 */ /* 0x000fe20000060100 */
[----:B------:R-:W-:Y:S01]  /*1990*/  @UP1 UMOV UR31, URZ ;  /* 0x000000ff001f1c82 */ /* 0x000fe20008000000 */
[----:B------:R-:W-:Y:S02]  /*19a0*/  UIADD3 UR22, UP1, UPT, UR18, 0x2000080, URZ ;  /* 0x0200008012167890 */ /* 0x000fe4000ff3e0ff */
[----:B------:R-:W-:Y:S01]  /*19b0*/  UIADD3 UR20, UP0, UPT, UR16, 0x2, URZ ;  /* 0x0000000210147890 */ /* 0x000fe2000ff1e0ff */
[----:B------:R-:W-:Y:S01]  /*19c0*/  UMOV UR4, URZ ;  /* 0x000000ff00047c82 */ /* 0x000fe20008000000 */
[----:B------:R-:W-:Y:S02]  /*19d0*/  ULOP3.LUT UR18, UR18, 0x2000000, URZ, 0xfc, !UPT ;  /* 0x0200000012127892 */ /* 0x000fe4000f8efcff */
[----:B------:R-:W-:Y:S02]  /*19e0*/  UIADD3.X UR23, UPT, UPT, UR4, 0x40004040, URZ, UP1, !UPT ;  /* 0x4000404004177890 */ /* 0x000fe40008ffe4ff */
[----:B------:R-:W-:-:S02]  /*19f0*/  UIADD3.X UR21, UPT, UPT, UR4, 0x40004040, URZ, UP0, !UPT ;  /* 0x4000404004157890 */ /* 0x000fc400087fe4ff */
[----:B------:R-:W-:Y:S02]  /*1a00*/  UIADD3.64 UR36, UPT, UPT, UR22, 0x80, URZ ;  /* 0x0000008016247897 */ /* 0x000fe4000fffe0ff */
[----:B------:R-:W-:Y:S02]  /*1a10*/  UIADD3.64 UR40, UPT, UPT, UR22, 0x100, URZ ;  /* 0x0000010016287897 */ /* 0x000fe4000fffe0ff */
[----:B------:R-:W-:Y:S01]  /*1a20*/  UIADD3.64 UR34, UPT, UPT, UR20, 0x2, URZ ;  /* 0x0000000214227897 */ /* 0x000fe2000fffe0ff */
[----:B------:R2:W-:Y:S01]  /*1a30*/  @UP2 UTMALDG.2D [UR24], [UR8] ;  /* 0x00000018080025b4 */ /* 0x0005e20008008000 */
[----:B------:R-:W-:Y:S02]  /*1a40*/  UIADD3.64 UR38, UPT, UPT, UR20, 0x4, URZ ;  /* 0x0000000414267897 */ /* 0x000fe4000fffe0ff */
[----:B------:R-:W-:Y:S01]  /*1a50*/  UISETP.NE.U32.AND UP0, UPT, UR14, URZ, UPT ;  /* 0x000000ff0e00728c */ /* 0x000fe2000bf05070 */
[----:B------:R-:W-:Y:S01]  /*1a60*/  UMOV UR17, 0x40004040 ;  /* 0x4000404000117882 */ /* 0x000fe20000000000 */
[----:B------:R-:W-:Y:S01]  /*1a70*/  UMOV UR19, 0x40004040 ;  /* 0x4000404000137882 */ /* 0x000fe20000000000 */
[----:B------:R3:W-:Y:S06]  /*1a80*/  MEMBAR.ALL.CTA ;  /* 0x0000000000007992 */ /* 0x0007ec0000008000 */
[----:B---3--:R-:W3:Y:S02]  /*1a90*/  FENCE.VIEW.ASYNC.S ;  /* 0x00000000000073c6 */ /* 0x008ee40000000000 */
[----:B---3--:R-:W-:Y:S06]  /*1aa0*/  BAR.SYNC.DEFER_BLOCKING 0x0 ;  /* 0x0000000000007b1d */ /* 0x008fec0000010000 */
[----:B------:R2:W-:Y:S02]  /*1ab0*/  @UP3 UTMALDG.2D [UR28], [UR6] ;  /* 0x0000001c060035b4 */ /* 0x0005e40008008000 */
[----:B------:R-:W-:Y:S06]  /*1ac0*/  BAR.SYNC.DEFER_BLOCKING 0x0 ;  /* 0x0000000000007b1d */ /* 0x000fec0000010000 */
[----:B------:R-:W3:Y:S02]  /*1ad0*/  SYNCS.PHASECHK.TRANS64.TRYWAIT P0, [UR10+0x6000], RZ ;  /* 0x006000ffff0075a7 */ /* 0x000ee4000800110a */
[----:B--23--:R-:W-:Y:S05]  /*1ae0*/  @!P0 BRA `(.L_x_54) ;  /* 0x0000000c00548947 */ /* 0x00cfea0003800000 */
.L_x_66:
[----:B------:R-:W-:Y:S05]  /*1af0*/  BRA.U UP0, `(.L_x_55) ;  /* 0x0000000100347547 */ /* 0x000fea000b800000 */
[----:B------:R-:W-:Y:S01]  /*1b00*/  UMOV UR4, 0x0 ;  /* 0x0000000000047882 */ /* 0x000fe20000000000 */
[----:B------:R-:W-:Y:S01]  /*1b10*/  UMOV UR5, 0x4210490 ;  /* 0x0421049000057882 */ /* 0x000fe20000000000 */
[----:B------:R-:W-:Y:S01]  /*1b20*/  UMOV UR24, 0x0 ;  /* 0x0000000000187882 */ /* 0x000fe20000000000 */
[----:B------:R-:W-:Y:S01]  /*1b30*/  UMOV UR25, 0x4210490 ;  /* 0x0421049000197882 */ /* 0x000fe20000000000 */
[----:B------:R-:W-:Y:S01]  /*1b40*/  UMOV UR28, 0x0 ;  /* 0x00000000001c7882 */ /* 0x000fe20000000000 */
[----:B------:R-:W-:Y:S01]  /*1b50*/  UMOV UR29, 0x4210490 ;  /* 0x04210490001d7882 */ /* 0x000fe20000000000 */
[----:B------:R2:W-:Y:S01]  /*1b60*/  UTCHMMA gdesc[UR16], gdesc[UR18], tmem[UR32], tmem[UR4], idesc[UR5], !UPT ;  /* 0x00ff0412100075ea */ /* 0x0005e2000f800020 */
[----:B------:R-:W-:Y:S01]  /*1b70*/  UMOV UR30, 0x0 ;  /* 0x00000000001e7882 */ /* 0x000fe20000000000 */
[----:B------:R-:W-:Y:S01]  /*1b80*/  UMOV UR31, 0x4210490 ;  /* 0x04210490001f7882 */ /* 0x000fe20000000000 */
[----:B------:R2:W-:Y:S01]  /*1b90*/  UTCHMMA gdesc[UR20], gdesc[UR22], tmem[UR32], tmem[UR24], idesc[UR25], UPT ;  /* 0x00ff1816140075ea */ /* 0x0005e2000b800020 */
[----:B------:R2:W-:Y:S01]  /*1ba0*/  UTCHMMA gdesc[UR34], gdesc[UR36], tmem[UR32], tmem[UR28], idesc[UR29], UPT ;  /* 0x00ff1c24220075ea */ /* 0x0005e2000b800020 */
[----:B------:R2:W-:Y:S01]  /*1bb0*/  UTCHMMA gdesc[UR38], gdesc[UR40], tmem[UR32], tmem[UR30], idesc[UR31], UPT ;  /* 0x00ff1e28260075ea */ /* 0x0005e2000b800020 */
[----:B------:R-:W-:Y:S01]  /*1bc0*/  NOP ;  /* 0x0000000000007918 */ /* 0x000fe20000000000 */
.L_x_55:
[----:B------:R-:W-:Y:S01]  /*1bd0*/  ELECT P0, URZ, PT ;  /* 0x0000000000ff782f */ /* 0x000fe20003800000 */
[----:B--2---:R-:W-:-:S03]  /*1be0*/  UIADD3 UR4, UPT, UPT, UR10, 0x6010, URZ ;  /* 0x000060100a047890 */ /* 0x004fc6000fffe0ff */
[----:B------:R-:W-:Y:S01]  /*1bf0*/  ISETP.LT.U32.AND P0, PT, R68, 0x20, P0 ;  /* 0x000000204400780c */ /* 0x000fe20000701070 */
[----:B------:R-:W-:-:S12]  /*1c00*/  UMOV UR5, URZ ;  /* 0x000000ff00057c82 */ /* 0x000fd80008000000 */
[----:B------:R-:W-:Y:S01]  /*1c10*/  VOTEU.ANY UP0, P0 ;  /* 0x0000000000ff7886 */ /* 0x000fe20000000100 */
[----:B------:R-:W-:Y:S01]  /*1c20*/  VOTEU.ANY UP1, P0 ;  /* 0x0000000000ff7886 */ /* 0x000fe20000020100 */
[----:B------:R-:W-:-:S03]  /*1c30*/  ISETP.GE.U32.AND P0, PT, R12, 0x41, PT ;  /* 0x000000410c00780c */ /* 0x000fc60003f06070 */
[----:B------:R-:W-:Y:S02]  /*1c40*/  @UP0 UMOV UR15, UR4 ;  /* 0x00000004000f0c82 */ /* 0x000fe40008000000 */
[----:B------:R2:W-:Y:S01]  /*1c50*/  @UP1 UTCBAR [UR15], URZ ;  /* 0x000000ff0f0013e9 */ /* 0x0005e200080000ff */
[----:B------:R-:W-:Y:S06]  /*1c60*/  BAR.SYNC.DEFER_BLOCKING 0x0 ;  /* 0x0000000000007b1d */ /* 0x000fec0000010000 */
[----:B------:R-:W3:Y:S02]  /*1c70*/  SYNCS.PHASECHK.TRANS64.TRYWAIT P1, [UR10+0x6010], RZ ;  /* 0x006010ffff0075a7 */ /* 0x000ee4000802110a */
[----:B--23--:R-:W-:Y:S05]  /*1c80*/  @!P1 BRA `(.L_x_56) ;  /* 0x0000000800f89947 */ /* 0x00cfea0003800000 */
.L_x_67:
[----:B------:R-:W-:Y:S05]  /*1c90*/  @!P0 BRA `(.L_x_53) ;  /* 0x0000000000ec8947 */ /* 0x000fea0003800000 */
[----:B------:R-:W-:Y:S01]  /*1ca0*/  IMAD.MOV.U32 R2, RZ, RZ, 0x1 ;  /* 0x00000001ff027424 */ /* 0x000fe200078e00ff */
[----:B------:R-:W2:Y:S01]  /*1cb0*/  LDCU UR33, c[0x0][0x3a0] ;  /* 0x00007400ff2177ac */ /* 0x000ea20008000800 */
[----:B------:R-:W-:-:S05]  /*1cc0*/  UMOV UR26, 0x40 ;  /* 0x00000040001a7882 */ /* 0x000fca0000000000 */
.L_x_60:
[----:B------:R-:W-:Y:S01]  /*1cd0*/  BAR.SYNC.DEFER_BLOCKING 0x0 ;  /* 0x0000000000007b1d */ /* 0x000fe20000010000 */
[----:B------:R-:W-:Y:S01]  /*1ce0*/  ELECT P1, URZ, PT ;  /* 0x0000000000ff782f */ /* 0x000fe20003820000 */
[----:B-----5:R-:W-:Y:S01]  /*1cf0*/  @!P3 IMAD.MOV.U32 R3, RZ, RZ, 0x6000 ;  /* 0x00006000ff03b424 */ /* 0x020fe200078e00ff */
[----:B------:R-:W-:Y:S02]  /*1d00*/  ELECT P0, URZ, PT ;  /* 0x0000000000ff782f */ /* 0x000fe40003800000 */
[C---:B------:R-:W-:Y:S01]  /*1d10*/  ISETP.LT.U32.AND P1, PT, R68.reuse, 0x20, P1 ;  /* 0x000000204400780c */ /* 0x040fe20000f21070 */
[----:B------:R-:W-:Y:S01]  /*1d20*/  ULOP3.LUT UR15, UR14, 0x1, URZ, 0xc0, !UPT ;  /* 0x000000010e0f7892 */ /* 0x000fe2000f8ec0ff */
[----:B------:R-:W-:Y:S01]  /*1d30*/  ISETP.LT.U32.AND P0, PT, R68, 0x40, P0 ;  /* 0x000000404400780c */ /* 0x000fe20000701070 */
[----:B---3--:R-:W-:Y:S02]  /*1d40*/  UMOV UR31, UR26 ;  /* 0x0000001a001f7c82 */ /* 0x008fe40008000000 */
[----:B------:R-:W-:-:S02]  /*1d50*/  ULEA UR28, UR15, UR10, 0xd ;  /* 0x0000000a0f1c7291 */ /* 0x000fc4000f8e68ff */
[----:B------:R-:W-:-:S06]  /*1d60*/  ULEA UR30, UR15, UR11, 0x6 ;  /* 0x0000000b0f1e7291 */ /* 0x000fcc000f8e30ff */
[----:B------:R-:W-:Y:S02]  /*1d70*/  VOTEU.ANY UP0, P1 ;  /* 0x0000000000ff7886 */ /* 0x000fe40000800100 */
[----:B------:R-:W-:-:S03]  /*1d80*/  VOTEU.ANY UP1, P0 ;  /* 0x0000000000ff7886 */ /* 0x000fc60000020100 */
[----:B------:R-:W-:Y:S02]  /*1d90*/  @UP0 UIADD3 UR24, UPT, UPT, UR10, 0x4000, URZ ;  /* 0x000040000a180890 */ /* 0x000fe4000fffe0ff */
[----:B------:R3:W-:Y:S01]  /*1da0*/  @!P3 SYNCS.ARRIVE.TRANS64 RZ, [UR10+0x6000], R3 ;  /* 0x00600003ffffb9a7 */ /* 0x0007e2000800000a */
[----:B------:R-:W-:Y:S01]  /*1db0*/  @UP0 UIADD3 UR25, UPT, UPT, UR10, 0x6000, URZ ;  /* 0x000060000a190890 */ /* 0x000fe2000fffe0ff */
[----:B------:R-:W-:Y:S01]  /*1dc0*/  VOTEU.ANY UP0, P1 ;  /* 0x0000000000ff7886 */ /* 0x000fe20000800100 */
[----:B------:R-:W-:Y:S01]  /*1dd0*/  BAR.SYNC.DEFER_BLOCKING 0x0 ;  /* 0x0000000000007b1d */ /* 0x000fe20000010000 */
[----:B------:R-:W-:Y:S01]  /*1de0*/  @UP1 UIADD3 UR29, UPT, UPT, UR10, 0x6000, URZ ;  /* 0x000060000a1d1890 */ /* 0x000fe2000fffe0ff */
[----:B---3--:R-:W-:-:S04]  /*1df0*/  IMAD.U32 R3, R2, -0x80000000, RZ ;  /* 0x8000000002037824 */ /* 0x008fc800078e00ff */
[----:B------:R-:W-:Y:S01]  /*1e00*/  VOTEU.ANY UP1, P0 ;  /* 0x0000000000ff7886 */ /* 0x000fe20000020100 */
[----:B------:R3:W-:Y:S01]  /*1e10*/  @UP0 UTMALDG.2D [UR24], [UR8] ;  /* 0x00000018080005b4 */ /* 0x0007e20008008000 */
[----:B------:R-:W-:Y:S01]  /*1e20*/  UISETP.NE.U32.AND UP0, UPT, UR14, URZ, UPT ;  /* 0x000000ff0e00728c */ /* 0x000fe2000bf05070 */
[----:B------:R4:W-:Y:S06]  /*1e30*/  MEMBAR.ALL.CTA ;  /* 0x0000000000007992 */ /* 0x0009ec0000008000 */
[----:B----4-:R-:W4:Y:S02]  /*1e40*/  FENCE.VIEW.ASYNC.S ;  /* 0x00000000000073c6 */ /* 0x010f240000000000 */
[----:B----4-:R-:W-:Y:S06]  /*1e50*/  BAR.SYNC.DEFER_BLOCKING 0x0 ;  /* 0x0000000000007b1d */ /* 0x010fec0000010000 */
[----:B------:R3:W-:Y:S02]  /*1e60*/  @UP1 UTMALDG.2D [UR28], [UR6] ;  /* 0x0000001c060015b4 */ /* 0x0007e40008008000 */
[----:B------:R-:W-:Y:S06]  /*1e70*/  BAR.SYNC.DEFER_BLOCKING 0x0 ;  /* 0x0000000000007b1d */ /* 0x000fec0000010000 */
[----:B------:R-:W4:Y:S02]  /*1e80*/  SYNCS.PHASECHK.TRANS64.TRYWAIT P0, [UR10+0x6000], R3 ;  /* 0x00600003ff0075a7 */ /* 0x000f24000800110a */
[----:B---34-:R-:W-:Y:S05]  /*1e90*/  @!P0 BRA `(.L_x_57) ;  /* 0x0000000800808947 */ /* 0x018fea0003800000 */
.L_x_68:
[----:B------:R-:W-:Y:S05]  /*1ea0*/  BRA.U UP0, `(.L_x_58) ;  /* 0x0000000100347547 */ /* 0x000fea000b800000 */
[----:B------:R-:W-:Y:S01]  /*1eb0*/  UMOV UR24, 0x0 ;  /* 0x0000000000187882 */ /* 0x000fe20000000000 */
[----:B------:R-:W-:Y:S01]  /*1ec0*/  UMOV UR25, 0x4210490 ;  /* 0x0421049000197882 */ /* 0x000fe20000000000 */
[----:B------:R-:W-:Y:S01]  /*1ed0*/  UMOV UR28, 0x0 ;  /* 0x00000000001c7882 */ /* 0x000fe20000000000 */
[----:B------:R-:W-:Y:S01]  /*1ee0*/  UMOV UR29, 0x4210490 ;  /* 0x04210490001d7882 */ /* 0x000fe20000000000 */
[----:B------:R-:W-:Y:S01]  /*1ef0*/  UMOV UR30, 0x0 ;  /* 0x00000000001e7882 */ /* 0x000fe20000000000 */
[----:B------:R-:W-:Y:S01]  /*1f00*/  UMOV UR31, 0x4210490 ;  /* 0x04210490001f7882 */ /* 0x000fe20000000000 */
[----:B------:R3:W-:Y:S01]  /*1f10*/  UTCHMMA gdesc[UR16], gdesc[UR18], tmem[UR32], tmem[UR24], idesc[UR25], UPT ;  /* 0x00ff1812100075ea */ /* 0x0007e2000b800020 */
[----:B------:R-:W-:Y:S01]  /*1f20*/  UMOV UR42, 0x0 ;  /* 0x00000000002a7882 */ /* 0x000fe20000000000 */
[----:B------:R-:W-:Y:S01]  /*1f30*/  UMOV UR43, 0x4210490 ;  /* 0x04210490002b7882 */ /* 0x000fe20000000000 */
[----:B------:R3:W-:Y:S01]  /*1f40*/  UTCHMMA gdesc[UR20], gdesc[UR22], tmem[UR32], tmem[UR28], idesc[UR29], UPT ;  /* 0x00ff1c16140075ea */ /* 0x0007e2000b800020 */
[----:B------:R3:W-:Y:S01]  /*1f50*/  UTCHMMA gdesc[UR34], gdesc[UR36], tmem[UR32], tmem[UR30], idesc[UR31], UPT ;  /* 0x00ff1e24220075ea */ /* 0x0007e2000b800020 */
[----:B------:R3:W-:Y:S01]  /*1f60*/  UTCHMMA gdesc[UR38], gdesc[UR40], tmem[UR32], tmem[UR42], idesc[UR43], UPT ;  /* 0x00ff2a28260075ea */ /* 0x0007e2000b800020 */
[----:B------:R-:W-:Y:S01]  /*1f70*/  NOP ;  /* 0x0000000000007918 */ /* 0x000fe20000000000 */
.L_x_58:
[----:B------:R-:W-:-:S04]  /*1f80*/  ELECT P0, URZ, PT ;  /* 0x0000000000ff782f */ /* 0x000fc80003800000 */
[----:B------:R-:W-:-:S13]  /*1f90*/  ISETP.LT.U32.AND P0, PT, R68, 0x20, P0 ;  /* 0x000000204400780c */ /* 0x000fda0000701070 */
[----:B------:R-:W-:Y:S01]  /*1fa0*/  VOTEU.ANY UP0, P0 ;  /* 0x0000000000ff7886 */ /* 0x000fe20000000100 */
[----:B------:R-:W-:-:S04]  /*1fb0*/  VOTEU.ANY UP1, P0 ;  /* 0x0000000000ff7886 */ /* 0x000fc80000020100 */
[----:B------:R-:W-:Y:S02]  /*1fc0*/  @UP0 UMOV UR15, UR4 ;  /* 0x00000004000f0c82 */ /* 0x000fe40008000000 */
[----:B------:R4:W-:Y:S01]  /*1fd0*/  @UP1 UTCBAR [UR15], URZ ;  /* 0x000000ff0f0013e9 */ /* 0x0009e200080000ff */
[----:B------:R-:W-:Y:S06]  /*1fe0*/  BAR.SYNC.DEFER_BLOCKING 0x0 ;  /* 0x0000000000007b1d */ /* 0x000fec0000010000 */
[----:B------:R-:W5:Y:S02]  /*1ff0*/  SYNCS.PHASECHK.TRANS64.TRYWAIT P0, [UR10+0x6010], R3 ;  /* 0x00601003ff0075a7 */ /* 0x000f64000800110a */
[----:B----45:R-:W-:Y:S05]  /*2000*/  @!P0 BRA `(.L_x_59) ;  /* 0x0000000800308947 */ /* 0x030fea0003800000 */
.L_x_69:
[----:B------:R-:W-:Y:S01]  /*2010*/  UIADD3 UR26, UPT, UPT, UR26, 0x40, URZ ;  /* 0x000000401a1a7890 */ /* 0x000fe2000fffe0ff */
[----:B------:R-:W-:-:S03]  /*2020*/  LOP3.LUT R2, R2, 0x1, RZ, 0x3c, !PT ;  /* 0x0000000102027812 */ /* 0x000fc600078e3cff */
[----:B--2---:R-:W-:-:S09]  /*2030*/  UISETP.GE.AND UP0, UPT, UR26, UR33, UPT ;  /* 0x000000211a00728c */ /* 0x004fd2000bf06270 */
[----:B------:R-:W-:Y:S05]  /*2040*/  BRA.U !UP0, `(.L_x_60) ;  /* 0xfffffffd08207547 */ /* 0x000fea000b83ffff */
.L_x_53:
[----:B---34-:R-:W-:Y:S06]  /*2050*/  BAR.SYNC.DEFER_BLOCKING 0x0 ;  /* 0x0000000000007b1d */ /* 0x018fec0000010000 */
[----:B------:R-:W-:Y:S04]  /*2060*/  BSSY.RECONVERGENT B4, `(.L_x_61) ;  /* 0x0000004000047945 */ /* 0x000fe80003800200 */
[----:B------:R-:W-:Y:S05]  /*2070*/  @P3 BRA `(.L_x_62) ;  /* 0x0000000000083947 */ /* 0x000fea0003800000 */
[----:B------:R-:W3:Y:S02]  /*2080*/  SYNCS.CCTL.IV [UR10+0x6000] ;  /* 0x00600000ff0079b1 */ /* 0x000ee4000800000a */
[----:B---3--:R-:W3:Y:S02]  /*2090*/  SYNCS.CCTL.IV [UR10+0x6010] ;  /* 0x00601000ff0079b1 */ /* 0x008ee4000800000a */
.L_x_62:
[----:B--2---:R-:W-:Y:S05]  /*20a0*/  BSYNC.RECONVERGENT B4 ;  /* 0x0000000000047941 */ /* 0x004fea0003800200 */
.L_x_61:
[----:B------:R-:W-:Y:S01]  /*20b0*/  USHF.L.U32 UR4, UR14, 0x15, URZ ;  /* 0x000000150e047899 */ /* 0x000fe200080006ff */
[C---:B------:R-:W-:Y:S01]  /*20c0*/  IMAD.SHL.U32 R4, R0.reuse, 0x80, RZ ;  /* 0x0000008000047824 */ /* 0x040fe200078e00ff */
[----:B------:R-:W-:Y:S01]  /*20d0*/  ELECT P0, URZ, PT ;  /* 0x0000000000ff782f */ /* 0x000fe20003800000 */
[C---:B------:R-:W-:Y:S01]  /*20e0*/  IMAD.SHL.U32 R2, R0.reuse, 0x40, RZ ;  /* 0x0000004000027824 */ /* 0x040fe200078e00ff */
[----:B------:R-:W-:Y:S01]  /*20f0*/  ULOP3.LUT UR4, UR4, 0x600000, URZ, 0xc0, !UPT ;  /* 0x0060000004047892 */ /* 0x000fe2000f8ec0ff */
[----:B-----5:R-:W-:Y:S01]  /*2100*/  IMAD.SHL.U32 R3, R0, 0x10, RZ ;  /* 0x0000001000037824 */ /* 0x020fe200078e00ff */
[----:B------:R-:W-:Y:S01]  /*2110*/  LOP3.LUT R5, R4, 0x780, RZ, 0xc0, !PT ;  /* 0x0000078004057812 */ /* 0x000fe200078ec0ff */
[----:B------:R-:W-:Y:S01]  /*2120*/  IMAD.SHL.U32 R0, R0, 0x200, RZ ;  /* 0x0000020000007824 */ /* 0x000fe200078e00ff */
[----:B------:R-:W-:Y:S01]  /*2130*/  LOP3.LUT R2, R2, 0x1800, RZ, 0xc0, !PT ;  /* 0x0000180002027812 */ /* 0x000fe200078ec0ff */
[----:B------:R-:W-:Y:S01]  /*2140*/  UIADD3 UR4, UPT, UPT, UR32, UR4, URZ ;  /* 0x0000000420047290 */ /* 0x000fe2000fffe0ff */
[----:B------:R-:W-:Y:S01]  /*2150*/  ISETP.LT.U32.AND P0, PT, R68, 0x40, P0 ;  /* 0x000000404400780c */ /* 0x000fe20000701070 */
[----:B------:R-:W-:Y:S01]  /*2160*/  ULOP3.LUT UR14, UR14, 0x1, URZ, 0xc0, !UPT ;  /* 0x000000010e0e7892 */ /* 0x000fe2000f8ec0ff */
[----:B------:R-:W-:Y:S01]  /*2170*/  LOP3.LUT R5, R5, 0x2000, R0, 0xf8, !PT ;  /* 0x0000200005057812 */ /* 0x000fe200078ef800 */
[----:B------:R-:W-:Y:S01]  /*2180*/  UMOV UR6, UR27 ;  /* 0x0000001b00067c82 */ /* 0x000fe20008000000 */
[----:B------:R-:W-:Y:S01]  /*2190*/  LOP3.LUT R2, R2, 0x70, R3, 0xf8, !PT ;  /* 0x0000007002027812 */ /* 0x000fe200078ef803 */
[----:B------:R-:W-:-:S03]  /*21a0*/  ULEA UR5, UR14, UR11, 0x6 ;  /* 0x0000000b0e057291 */ /* 0x000fc6000f8e30ff */
[----:B------:R-:W-:Y:S02]  /*21b0*/  LOP3.LUT R0, R5, R2, RZ, 0xfc, !PT ;  /* 0x0000000205007212 */ /* 0x000fe400078efcff */
[----:B------:R-:W-:Y:S01]  /*21c0*/  LDTM.16dp32bit_t0_t15.x64 R4, tmem[UR4] ;  /* 0x00000004000479ee */ /* 0x000fe20008b00000 */
[----:B------:R-:W2:Y:S01]  /*21d0*/  LDTM.16dp32bit_t16_t31.x64 R4, tmem[UR4+0x40] ;  /* 0x00004004000479ee */ /* 0x000ea20008b20000 */
[----:B------:R-:W-:Y:S01]  /*21e0*/  NOP ;  /* 0x0000000000007918 */ /* 0x000fe20000000000 */
[C---:B------:R-:W-:Y:S01]  /*21f0*/  LOP3.LUT R2, R0.reuse, 0x10, RZ, 0x3c, !PT ;  /* 0x0000001000027812 */ /* 0x040fe200078e3cff */
[----:B------:R-:W-:Y:S01]  /*2200*/  ULEA UR4, UR14, UR10, 0xd ;  /* 0x0000000a0e047291 */ /* 0x000fe2000f8e68ff */
[----:B------:R-:W-:Y:S01]  /*2210*/  LOP3.LUT R3, R0, 0x20, RZ, 0x3c, !PT ;  /* 0x0000002000037812 */ /* 0x000fe200078e3cff */
[----:B--2---:R-:W-:Y:S01]  /*2220*/  VOTEU.ANY UP1, P0 ;  /* 0x0000000000ff7886 */ /* 0x004fe20000020100 */
[----:B------:R-:W-:Y:S01]  /*2230*/  VOTEU.ANY UP0, P0 ;  /* 0x0000000000ff7886 */ /* 0x000fe20000000100 */
[----:B------:R-:W-:-:S02]  /*2240*/  F2FP.BF16.F32.PACK_AB R4, R5, R4 ;  /* 0x000000040504723e */ /* 0x000fc400000010ff */
[----:B------:R-:W-:Y:S02]  /*2250*/  F2FP.BF16.F32.PACK_AB R5, R7, R6 ;  /* 0x000000060705723e */ /* 0x000fe400000010ff */
[----:B------:R-:W-:Y:S02]  /*2260*/  F2FP.BF16.F32.PACK_AB R12, R13, R12 ;  /* 0x0000000c0d0c723e */ /* 0x000fe400000010ff */
[----:B------:R-:W-:Y:S02]  /*2270*/  F2FP.BF16.F32.PACK_AB R6, R9, R8 ;  /* 0x000000080906723e */ /* 0x000fe400000010ff */
[----:B------:R-:W-:Y:S02]  /*2280*/  F2FP.BF16.F32.PACK_AB R7, R11, R10 ;  /* 0x0000000a0b07723e */ /* 0x000fe400000010ff */
[----:B------:R-:W-:Y:S02]  /*2290*/  F2FP.BF16.F32.PACK_AB R13, R15, R14 ;  /* 0x0000000e0f0d723e */ /* 0x000fe400000010ff */
[----:B------:R-:W-:Y:S01]  /*22a0*/  F2FP.BF16.F32.PACK_AB R20, R21, R20 ;  /* 0x000000141514723e */ /* 0x000fe200000010ff */
[----:B---3--:R2:W-:Y:S01]  /*22b0*/  STS.128 [R0+UR10], R4 ;  /* 0x0000000400007988 */ /* 0x0085e20008000c0a */
[----:B------:R-:W-:-:S02]  /*22c0*/  F2FP.BF16.F32.PACK_AB R14, R17, R16 ;  /* 0x00000010110e723e */ /* 0x000fc400000010ff */
[----:B------:R-:W-:Y:S02]  /*22d0*/  F2FP.BF16.F32.PACK_AB R15, R19, R18 ;  /* 0x00000012130f723e */ /* 0x000fe400000010ff */
[----:B------:R-:W-:Y:S02]  /*22e0*/  F2FP.BF16.F32.PACK_AB R21, R23, R22 ;  /* 0x000000161715723e */ /* 0x000fe400000010ff */
[----:B------:R-:W-:Y:S01]  /*22f0*/  F2FP.BF16.F32.PACK_AB R28, R29, R28 ;  /* 0x0000001c1d1c723e */ /* 0x000fe200000010ff */
[----:B------:R2:W-:Y:S01]  /*2300*/  STS.128 [R2+UR10], R12 ;  /* 0x0000000c02007988 */ /* 0x0005e20008000c0a */
[----:B------:R-:W-:Y:S02]  /*2310*/  F2FP.BF16.F32.PACK_AB R22, R25, R24 ;  /* 0x000000181916723e */ /* 0x000fe400000010ff */
[----:B------:R-:W-:Y:S02]  /*2320*/  F2FP.BF16.F32.PACK_AB R23, R27, R26 ;  /* 0x0000001a1b17723e */ /* 0x000fe400000010ff */
[----:B------:R-:W-:-:S02]  /*2330*/  F2FP.BF16.F32.PACK_AB R29, R31, R30 ;  /* 0x0000001e1f1d723e */ /* 0x000fc400000010ff */
[----:B------:R-:W-:Y:S01]  /*2340*/  F2FP.BF16.F32.PACK_AB R36, R37, R36 ;  /* 0x000000242524723e */ /* 0x000fe200000010ff */
[----:B------:R2:W-:Y:S01]  /*2350*/  STS.128 [R3+UR10], R20 ;  /* 0x0000001403007988 */ /* 0x0005e20008000c0a */
[----:B------:R-:W-:Y:S02]  /*2360*/  F2FP.BF16.F32.PACK_AB R30, R33, R32 ;  /* 0x00000020211e723e */ /* 0x000fe400000010ff */
[----:B------:R-:W-:Y:S02]  /*2370*/  F2FP.BF16.F32.PACK_AB R31, R35, R34 ;  /* 0x00000022231f723e */ /* 0x000fe400000010ff */
[----:B------:R-:W-:Y:S02]  /*2380*/  F2FP.BF16.F32.PACK_AB R37, R39, R38 ;  /* 0x000000262725723e */ /* 0x000fe400000010ff */
[----:B------:R-:W-:Y:S02]  /*2390*/  F2FP.BF16.F32.PACK_AB R44, R45, R44 ;  /* 0x0000002c2d2c723e */ /* 0x000fe400000010ff */
[----:B------:R-:W-:-:S02]  /*23a0*/  LOP3.LUT R8, R0, 0x30, RZ, 0x3c, !PT ;  /* 0x0000003000087812 */ /* 0x000fc400078e3cff */
[----:B------:R-:W-:Y:S02]  /*23b0*/  F2FP.BF16.F32.PACK_AB R38, R41, R40 ;  /* 0x000000282926723e */ /* 0x000fe400000010ff */
[----:B------:R-:W-:Y:S01]  /*23c0*/  F2FP.BF16.F32.PACK_AB R39, R43, R42 ;  /* 0x0000002a2b27723e */ /* 0x000fe200000010ff */
[----:B------:R2:W-:Y:S01]  /*23d0*/  STS.128 [R8+UR10], R28 ;  /* 0x0000001c08007988 */ /* 0x0005e20008000c0a */
[----:B------:R-:W-:Y:S02]  /*23e0*/  F2FP.BF16.F32.PACK_AB R45, R47, R46 ;  /* 0x0000002e2f2d723e */ /* 0x000fe400000010ff */
[----:B------:R-:W-:Y:S02]  /*23f0*/  F2FP.BF16.F32.PACK_AB R52, R53, R52 ;  /* 0x000000343534723e */ /* 0x000fe400000010ff */
[----:B------:R-:W-:Y:S02]  /*2400*/  LOP3.LUT R9, R0, 0x40, RZ, 0x3c, !PT ;  /* 0x0000004000097812 */ /* 0x000fe400078e3cff */
[----:B------:R-:W-:-:S02]  /*2410*/  F2FP.BF16.F32.PACK_AB R46, R49, R48 ;  /* 0x00000030312e723e */ /* 0x000fc400000010ff */
[----:B------:R-:W-:Y:S01]  /*2420*/  F2FP.BF16.F32.PACK_AB R47, R51, R50 ;  /* 0x00000032332f723e */ /* 0x000fe200000010ff */
[----:B------:R2:W-:Y:S01]  /*2430*/  STS.128 [R9+UR10], R36 ;  /* 0x0000002409007988 */ /* 0x0005e20008000c0a */
[----:B------:R-:W-:Y:S02]  /*2440*/  F2FP.BF16.F32.PACK_AB R53, R55, R54 ;  /* 0x000000363735723e */ /* 0x000fe400000010ff */
[----:B------:R-:W-:Y:S02]  /*2450*/  F2FP.BF16.F32.PACK_AB R60, R61, R60 ;  /* 0x0000003c3d3c723e */ /* 0x000fe400000010ff */
[----:B------:R-:W-:Y:S02]  /*2460*/  LOP3.LUT R10, R0, 0x50, RZ, 0x3c, !PT ;  /* 0x00000050000a7812 */ /* 0x000fe400078e3cff */
[----:B------:R-:W-:Y:S02]  /*2470*/  F2FP.BF16.F32.PACK_AB R54, R57, R56 ;  /* 0x000000383936723e */ /* 0x000fe400000010ff */
[----:B------:R-:W-:Y:S01]  /*2480*/  F2FP.BF16.F32.PACK_AB R55, R59, R58 ;  /* 0x0000003a3b37723e */ /* 0x000fe200000010ff */
[----:B------:R2:W-:Y:S01]  /*2490*/  STS.128 [R10+UR10], R44 ;  /* 0x0000002c0a007988 */ /* 0x0005e20008000c0a */
[----:B------:R-:W-:-:S02]  /*24a0*/  F2FP.BF16.F32.PACK_AB R61, R63, R62 ;  /* 0x0000003e3f3d723e */ /* 0x000fc400000010ff */
[C---:B------:R-:W-:Y:S02]  /*24b0*/  LOP3.LUT R11, R0.reuse, 0x60, RZ, 0x3c, !PT ;  /* 0x00000060000b7812 */ /* 0x040fe400078e3cff */
[----:B------:R-:W-:Y:S02]  /*24c0*/  F2FP.BF16.F32.PACK_AB R62, R65, R64 ;  /* 0x00000040413e723e */ /* 0x000fe400000010ff */
[----:B------:R-:W-:Y:S01]  /*24d0*/  F2FP.BF16.F32.PACK_AB R63, R67, R66 ;  /* 0x00000042433f723e */ /* 0x000fe200000010ff */
[----:B------:R2:W-:Y:S01]  /*24e0*/  STS.128 [R11+UR10], R52 ;  /* 0x000000340b007988 */ /* 0x0005e20008000c0a */
[----:B------:R-:W-:-:S05]  /*24f0*/  LOP3.LUT R16, R0, 0x70, RZ, 0x3c, !PT ;  /* 0x0000007000107812 */ /* 0x000fca00078e3cff */
[----:B------:R2:W-:Y:S01]  /*2500*/  STS.128 [R16+UR10], R60 ;  /* 0x0000003c10007988 */ /* 0x0005e20008000c0a */
[----:B------:R3:W-:Y:S06]  /*2510*/  MEMBAR.ALL.CTA ;  /* 0x0000000000007992 */ /* 0x0007ec0000008000 */
[----:B---3--:R-:W3:Y:S02]  /*2520*/  FENCE.VIEW.ASYNC.S ;  /* 0x00000000000073c6 */ /* 0x008ee40000000000 */
[----:B---3--:R-:W-:Y:S06]  /*2530*/  BAR.SYNC.DEFER_BLOCKING 0x0 ;  /* 0x0000000000007b1d */ /* 0x008fec0000010000 */
[----:B------:R2:W-:Y:S01]  /*2540*/  @UP1 UTMASTG.2D [UR4], [UR12] ;  /* 0x000000040c0013b5 */ /* 0x0005e20008008000 */
[----:B------:R0:W-:Y:S01]  /*2550*/  UTMACMDFLUSH ;  /* 0x00000000000079b7 */ /* 0x0001e20000000000 */
[----:B------:R-:W-:-:S04]  /*2560*/  DEPBAR.LE SB0, 0x0 ;  /* 0x000080000000791a */ /* 0x000fc80000000000 */
[----:B------:R-:W-:Y:S08]  /*2570*/  BAR.SYNC.DEFER_BLOCKING 0x0 ;  /* 0x0000000000007b1d */ /* 0x000ff00000010000 */
[----:B------:R-:W-:Y:S06]  /*2580*/  BAR.SYNC.DEFER_BLOCKING 0x0 ;  /* 0x0000000000007b1d */ /* 0x000fec0000010000 */
[----:B--2---:R-:W-:Y:S05]  /*2590*/  @P2 BRA `(.L_x_63) ;  /* 0x0000000000a02947 */ /* 0x004fea0003800000 */
[----:B------:R-:W2:Y:S01]  /*25a0*/  S2UR UR5, SR_CgaCtaId ;  /* 0x00000000000579c3 */ /* 0x000ea20000008800 */
[----:B------:R-:W-:Y:S01]  /*25b0*/  NOP ;  /* 0x0000000000007918 */ /* 0x000fe20000000000 */
[----:B------:R-:W-:Y:S01]  /*25c0*/  UMOV UR4, 0x50 ;  /* 0x0000005000047882 */ /* 0x000fe20000000000 */
[----:B------:R-:W-:Y:S02]  /*25d0*/  IMAD.U32 R0, RZ, RZ, UR32 ;  /* 0x00000020ff007e24 */ /* 0x000fe4000f8e00ff */
[----:B------:R-:W-:Y:S02]  /*25e0*/  IMAD.MOV.U32 R3, RZ, RZ, 0xf ;  /* 0x0000000fff037424 */ /* 0x000fe400078e00ff */
[----:B------:R-:W-:Y:S01]  /*25f0*/  IMAD.MOV.U32 R7, RZ, RZ, 0x1 ;  /* 0x00000001ff077424 */ /* 0x000fe200078e00ff */
[----:B------:R-:W-:-:S04]  /*2600*/  LOP3.LUT R0, R0, 0xffff, RZ, 0xc0, !PT ;  /* 0x0000ffff00007812 */ /* 0x000fc800078ec0ff */
[----:B------:R-:W-:-:S05]  /*2610*/  SHF.R.U32.HI R0, RZ, 0x5, R0 ;  /* 0x00000005ff007819 */ /* 0x000fca0000011600 */
[----:B------:R-:W-:Y:S01]  /*2620*/  VIADD R2, R0, 0x10 ;  /* 0x0000001000027836 */ /* 0x000fe20000000000 */
[----:B------:R-:W-:Y:S01]  /*2630*/  SHF.L.U32 R0, R3, R0, RZ ;  /* 0x0000000003007219 */ /* 0x000fe200000006ff */
[----:B--2---:R-:W-:-:S03]  /*2640*/  ULEA UR6, UR5, UR4, 0x18 ;  /* 0x0000000405067291 */ /* 0x004fc6000f8ec0ff */
[----:B------:R-:W-:-:S04]  /*2650*/  SHF.L.U32 R3, R7, R2, RZ ;  /* 0x0000000207037219 */ /* 0x000fc800000006ff */
[----:B------:R-:W-:Y:S02]  /*2660*/  LOP3.LUT R0, R3, R0, RZ, 0xfc, !PT ;  /* 0x0000000003007212 */ /* 0x000fe400078efcff */
[----:B------:R-:W2:Y:S02]  /*2670*/  LDS R5, [UR6] ;  /* 0x00000006ff057984 */ /* 0x000ea40008000800 */
[C---:B------:R-:W-:Y:S02]  /*2680*/  LOP3.LUT R2, R0.reuse, 0xffff, RZ, 0xc0, !PT ;  /* 0x0000ffff00027812 */ /* 0x040fe400078ec0ff */
[----:B--2---:R-:W-:-:S04]  /*2690*/  LOP3.LUT R3, R0, 0xffff, R5, 0x80, !PT ;  /* 0x0000ffff00037812 */ /* 0x004fc800078e8005 */
[----:B------:R-:W-:-:S13]  /*26a0*/  ISETP.NE.AND P0, PT, R3, R2, PT ;  /* 0x000000020300720c */ /* 0x000fda0003f05270 */
[----:B------:R-:W-:Y:S05]  /*26b0*/  @P0 BRA `(.L_x_64) ;  /* 0x0000000000500947 */ /* 0x000fea0003800000 */
[----:B------:R-:W-:Y:S02]  /*26c0*/  SHF.R.U32.HI R5, RZ, 0x10, R5 ;  /* 0x00000010ff057819 */ /* 0x000fe40000011605 */
[----:B------:R-:W-:-:S04]  /*26d0*/  SHF.R.U32.HI R2, RZ, 0x10, R0 ;  /* 0x00000010ff027819 */ /* 0x000fc80000011600 */
[----:B------:R-:W-:-:S04]  /*26e0*/  LOP3.LUT R5, R5, R2, RZ, 0xc0, !PT ;  /* 0x0000000205057212 */ /* 0x000fc800078ec0ff */
[----:B------:R-:W-:-:S13]  /*26f0*/  ISETP.NE.AND P0, PT, R5, R2, PT ;  /* 0x000000020500720c */ /* 0x000fda0003f05270 */
[----:B------:R-:W-:Y:S05]  /*2700*/  @P0 BRA `(.L_x_65) ;  /* 0x0000000000300947 */ /* 0x000fea0003800000 */
[----:B------:R-:W-:Y:S01]  /*2710*/  R2UR UR4, R0 ;  /* 0x00000000000472ca */ /* 0x000fe200000e0000 */
[----:B------:R-:W-:Y:S01]  /*2720*/  VOTEU.ANY UR5, UPT, PT ;  /* 0x0000000000057886 */ /* 0x000fe200038e0100 */
[----:B------:R-:W2:Y:S01]  /*2730*/  S2R R0, SR_LANEID ;  /* 0x0000000000007919 */ /* 0x000ea20000000000 */
[----:B------:R-:W-:-:S10]  /*2740*/  UFLO.U32 UR5, UR5 ;  /* 0x00000005000572bd */ /* 0x000fd400080e0000 */
[----:B------:R-:W-:-:S06]  /*2750*/  ULOP3.LUT UR4, URZ, UR4, URZ, 0x33, !UPT ;  /* 0x00000004ff047292 */ /* 0x000fcc000f8e33ff */
[----:B------:R-:W-:-:S04]  /*2760*/  IMAD.U32 R2, RZ, RZ, UR4 ;  /* 0x00000004ff027e24 */ /* 0x000fc8000f8e00ff */
[----:B------:R-:W3:Y:S02]  /*2770*/  REDUX UR7, R2 ;  /* 0x00000000020773c4 */ /* 0x000ee40000000000 */
[----:B------:R4:W-:Y:S01]  /*2780*/  UTCATOMSWS.AND URZ, UR4 ;  /* 0x0000000400ff79e3 */ /* 0x0009e20008000000 */
[----:B--2---:R-:W-:Y:S01]  /*2790*/  ISETP.EQ.U32.AND P0, PT, R0, UR5, PT ;  /* 0x0000000500007c0c */ /* 0x004fe2000bf02070 */
[----:B---3--:R-:W-:-:S12]  /*27a0*/  IMAD.U32 R0, RZ, RZ, UR7 ;  /* 0x00000007ff007e24 */ /* 0x008fd8000f8e00ff */
[----:B------:R4:W-:Y:S01]  /*27b0*/  @P0 ATOMS.AND RZ, [UR6], R0 ;  /* 0x00000000ffff098c */ /* 0x0009e2000a800006 */
[----:B------:R-:W-:Y:S05]  /*27c0*/  BRA `(.L_x_63) ;  /* 0x0000000000147947 */ /* 0x000fea0003800000 */
.L_x_65:
[----:B------:R-:W-:-:S07]  /*27d0*/  MOV R2, 0x27f0 ;  /* 0x000027f000027802 */ /* 0x000fce0000000f00 */
[----:B-1----:R-:W-:Y:S05]  /*27e0*/  CALL.REL.NOINC `($__internal_0_$__cuda_sm10x_tcgen05_guardrail_trap_col_being_dealloced_not_returned_by_alloc) ;  /* 0x0000000000447944 */ /* 0x002fea0003c00000 */
[----:B------:R-:W-:Y:S05]  /*27f0*/  BRA `(.L_x_63) ;  /* 0x0000000000087947 */ /* 0x000fea0003800000 */
.L_x_64:
[----:B------:R-:W-:-:S07]  /*2800*/  MOV R2, 0x2820 ;  /* 0x0000282000027802 */ /* 0x000fce0000000f00 */
[----:B-1----:R-:W-:Y:S05]  /*2810*/  CALL.REL.NOINC `($__internal_2_$__cuda_sm10x_tcgen05_guardrail_trap_unallocated_columns_being_dealloced) ;  /* 0x0000000000507944 */ /* 0x002fea0003c00000 */
.L_x_63:
[----:B------:R-:W-:Y:S01]  /*2820*/  NOP ;  /* 0x0000000000007918 */ /* 0x000fe20000000000 */
[----:B----4-:R-:W-:Y:S05]  /*2830*/  EXIT ;  /* 0x000000000000794d */ /* 0x010fea0003800000 */
.L_x_54:
[----:B------:R-:W2:Y:S02]  /*2840*/  SYNCS.PHASECHK.TRANS64.TRYWAIT P0, [UR10+0x6000], RZ ;  /* 0x006000ffff0075a7 */ /* 0x000ea4000800110a */
[----:B--2---:R-:W-:Y:S05]  /*2850*/  @!P0 BRA `(.L_x_54) ;  /* 0xfffffffc00f88947 */ /* 0x004fea000383ffff */
[----:B------:R-:W-:Y:S05]  /*2860*/  BRA `(.L_x_66) ;  /* 0xfffffff000a07947 */ /* 0x000fea000383ffff */
.L_x_56:
[----:B------:R-:W2:Y:S02]  /*2870*/  SYNCS.PHASECHK.TRANS64.TRYWAIT P1, [UR10+0x6010], RZ ;  /* 0x006010ffff0075a7 */ /* 0x000ea4000802110a */
[----:B--2---:R-:W-:Y:S05]  /*2880*/  @!P1 BRA `(.L_x_56) ;  /* 0xfffffffc00f89947 */ /* 0x004fea000383ffff */
[----:B------:R-:W-:Y:S05]  /*2890*/  BRA `(.L_x_67) ;  /* 0xfffffff000fc7947 */ /* 0x000fea000383ffff */
.L_x_57:
[----:B------:R-:W3:Y:S02]  /*28a0*/  SYNCS.PHASECHK.TRANS64.TRYWAIT P0, [UR10+0x6000], R3 ;  /* 0x00600003ff0075a7 */ /* 0x000ee4000800110a */
[----:B---3--:R-:W-:Y:S05]  /*28b0*/  @!P0 BRA `(.L_x_57) ;  /* 0xfffffffc00f88947 */ /* 0x008fea000383ffff */
[----:B------:R-:W-:Y:S05]  /*28c0*/  BRA `(.L_x_68) ;  /* 0xfffffff400747947 */ /* 0x000fea000383ffff */
.L_x_59:
[----:B------:R-:W4:Y:S02]  /*28d0*/  SYNCS.PHASECHK.TRANS64.TRYWAIT P0, [UR10+0x6010], R3 ;  /* 0x00601003ff0075a7 */ /* 0x000f24000800110a */
[----:B----4-:R-:W-:Y:S05]  /*28e0*/  @!P0 BRA `(.L_x_59) ;  /* 0xfffffffc00f88947 */ /* 0x010fea000383ffff */
[----:B------:R-:W-:Y:S05]  /*28f0*/  BRA `(.L_x_69) ;  /* 0xfffffff400c47947 */ /* 0x000fea000383ffff */
        .weak           $__internal_0_$__cuda_sm10x_tcgen05_guardrail_trap_col_being_dealloced_not_returned_by_alloc
        .type           $__internal_0_$__cuda_sm10x_tcgen05_guardrail_trap_col_being_dealloced_not_returned_by_alloc,@function
        .size           $__internal_0_$__cuda_sm10x_tcgen05_guardrail_trap_col_being_dealloced_not_returned_by_alloc,($__internal_1_$__cuda_sm10x_tcgen05_guardrail_trap_phase_invalid_during_alloc - $__internal_0_$__cuda_sm10x_tcgen05_guardrail_trap_col_being_dealloced_not_returned_by_alloc)
$__internal_0_$__cuda_sm10x_tcgen05_guardrail_trap_col_being_dealloced_not_returned_by_alloc:
[----:B------:R-:W-:Y:S05]  /*2900*/  BPT.TRAP 0x1 ;  /* 0x000000040000795c */ /* 0x000fea0000300000 */
[----:B------:R-:W-:-:S04]  /*2910*/  IMAD.MOV.U32 R3, RZ, RZ, 0x0 ;  /* 0x00000000ff037424 */ /* 0x000fc800078e00ff */
[----:B------:R-:W-:Y:S05]  /*2920*/  RET.REL.NODEC R2 `(gluon_tcgen05) ;  /* 0xffffffd402b47950 */ /* 0x000fea0003c3ffff */
        .weak           $__internal_1_$__cuda_sm10x_tcgen05_guardrail_trap_phase_invalid_during_alloc
        .type           $__internal_1_$__cuda_sm10x_tcgen05_guardrail_trap_phase_invalid_during_alloc,@function
        .size           $__internal_1_$__cuda_sm10x_tcgen05_guardrail_trap_phase_invalid_during_alloc,($__internal_2_$__cuda_sm10x_tcgen05_guardrail_trap_unallocated_columns_being_dealloced - $__internal_1_$__cuda_sm10x_tcgen05_guardrail_trap_phase_invalid_during_alloc)
$__internal_1_$__cuda_sm10x_tcgen05_guardrail_trap_phase_invalid_during_alloc:
[----:B------:R-:W-:Y:S05]  /*2930*/  BPT.TRAP 0x1 ;  /* 0x000000040000795c */ /* 0x000fea0000300000 */
[----:B------:R-:W-:-:S04]  /*2940*/  IMAD.MOV.U32 R3, RZ, RZ, 0x0 ;  /* 0x00000000ff037424 */ /* 0x000fc800078e00ff */
[----:B------:R-:W-:Y:S05]  /*2950*/  RET.REL.NODEC R2 `(gluon_tcgen05) ;  /* 0xffffffd402a87950 */ /* 0x000fea0003c3ffff */
        .weak           $__internal_2_$__cuda_sm10x_tcgen05_guardrail_trap_unallocated_columns_being_dealloced
        .type           $__internal_2_$__cuda_sm10x_tcgen05_guardrail_trap_unallocated_columns_being_dealloced,@function
        .size           $__internal_2_$__cuda_sm10x_tcgen05_guardrail_trap_unallocated_columns_being_dealloced,(.L_x_73 - $__internal_2_$__cuda_sm10x_tcgen05_guardrail_trap_unallocated_columns_being_dealloced)
$__internal_2_$__cuda_sm10x_tcgen05_guardrail_trap_unallocated_columns_being_dealloced:
[----:B------:R-:W-:Y:S05]  /*2960*/  BPT.TRAP 0x1 ;  /* 0x000000040000795c */ /* 0x000fea0000300000 */
[----:B------:R-:W-:-:S04]  /*2970*/  IMAD.MOV.U32 R3, RZ, RZ, 0x0 ;  /* 0x00000000ff037424 */ /* 0x000fc800078e00ff */
[----:B------:R-:W-:Y:S05]  /*2980*/  RET.REL.NODEC R2 `(gluon_tcgen05) ;  /* 0xffffffd4029c7950 */ /* 0x000fea0003c3ffff */
.L_x_70:
[----:B------:R-:W-:-:S00]  /*2990*/  BRA `(.L_x_70) ;  /* 0xfffffffc00fc7947 */ /* 0x000fc0000383ffff */
[----:B------:R-:W-:-:S00]  /*29a0*/  NOP ;  /* 0x0000000000007918 */ /* 0x000fc00000000000 */
        /* <DEDUP_REMOVED lines=13> */
.L_x_73:


//--------------------- .nv.shared.gluon_tcgen05  --------------------------
	.section	.nv.shared.gluon_tcgen05,"aw",@nobits
	.sectionflags	@""
	.align	16
	.zero		1024


//--------------------- .nv.shared.reserved.0     --------------------------
	.section	.nv.shared.reserved.0,"aw",@nobits
	.align	8
	.weak		__nv_reservedSMEM_offset_0_alias
	.size		__nv_reservedSMEM_offset_0_alias, 0, 64
	.other		__nv_reservedSMEM_offset_0_alias,@"STO_CUDA_RESERVED_SHARED STV_DEFAULT"
__nv_reservedSMEM_offset_0_alias:
	.zero		0
.nv.shared.reserved.0:
	.zero		64
	.weak		__nv_reservedSMEM_allocation_phase
	.type		__nv_reservedSMEM_allocation_phase,@object
	.size		__nv_reservedSMEM_allocation_phase,(.L_0 - __nv_reservedSMEM_allocation_phase)
__nv_reservedSMEM_allocation_phase:
	.zero		1
.L_0:
	.zero		7
	.weak		__nv_reservedSMEM_devtool_atexit_pc
	.type		__nv_reservedSMEM_devtool_atexit_pc,@object
	.size		__nv_reservedSMEM_devtool_atexit_pc,(__nv_reservedSMEM_allocation_mask - __nv_reservedSMEM_devtool_atexit_pc)
__nv_reservedSMEM_devtool_atexit_pc:
	.zero		8
	.weak		__nv_reservedSMEM_allocation_mask
	.type		__nv_reservedSMEM_allocation_mask,@object
	.size		__nv_reservedSMEM_allocation_mask,(.L_2 - __nv_reservedSMEM_allocation_mask)
__nv_reservedSMEM_allocation_mask:
	.zero		4
.L_2:


//--------------------- .nv.constant0.gluon_tcgen05 --------------------------
	.section	.nv.constant0.gluon_tcgen05,"a",@progbits
	.sectionflags	@""
	.align	4
.nv.constant0.gluon_tcgen05:
	.zero		976


//--------------------- SYMBOLS --------------------------

	.type		.nv.reservedSmem.offset0,@object
	.size		.nv.reservedSmem.offset0,0x4
	.type		.nv.reservedSmem.cap,@object
	.size		.nv.reservedSmem.cap,0x4
